	.target	sm_90a

	.elftype	@"ET_EXEC"


//--------------------- .note.nv.tkinfo           --------------------------
	.section	.note.nv.tkinfo,"",@"SHT_NOTE"
	.sectionflags	@"SHF_NOTE_NV_TKINFO"
	.tkinfo
        /*0018*/ 	.word	0x00000002
        /*0030*/ 	.string	""
        /*0030*/ 	.string	"ptxas"
        /*0030*/ 	.string	"Cuda compilation tools, release 13.0, V13.0.88"
        /*0030*/ 	.string	"Build cuda_13.0.r13.0/compiler.36424714_0"
        /*0030*/ 	.string	"-arch sm_90a -m 64 "



//--------------------- .note.nv.cuinfo           --------------------------
	.section	.note.nv.cuinfo,"",@"SHT_NOTE"
	.sectionflags	@"SHF_NOTE_NV_CUINFO"
        /*0018*/ 	.short	0x0002
        /*001a*/ 	.short	0x005a
        /*001c*/ 	.short	0x0082
	.zero		2


//--------------------- .nv.info                  --------------------------
	.section	.nv.info,"",@"SHT_CUDA_INFO"
	.align	4


	//----- nvinfo : EIATTR_REGCOUNT
	.align		4
        /*0000*/ 	.byte	0x04, 0x2f
        /*0002*/ 	.short	(.L_15 - .L_14)
	.align		4
.L_14:
        /*0004*/ 	.word	index@(_ZN7cutlass13device_kernelINS_4gemm6kernel13GemmUniversalIN4cute5tupleIJiiiiEEENS1_10collective13CollectiveMmaINS1_34MainloopSm90TmaGmmaWarpSpecializedILi4ENS5_IJNS4_1CILi1EEENSA_ILi2EEESB_EEENS1_35KernelTmaWarpSpecializedCooperativeEEENS5_IJNSA_ILi256EEENSA_ILi64EEENSA_ILi32EEEEEEaNS5_IJlSB_lEEEaSK_NS4_8TiledMMAINS4_8MMA_AtomIJNS4_4SM904GMMA26MMA_64x64x32_S32S8S8_SS_TNEEEENS4_6LayoutINS5_IJSC_SB_SB_EEENS5_IJSB_NSA_ILi0EEEST_EEEEENS5_IJNS4_10UnderscoreESW_SW_EEEEENS4_23SM90_TMA_LOAD_MULTICASTENS4_14ComposedLayoutINS4_7SwizzleILi1ELi4ELi3EEENS4_18smem_ptr_flag_bitsILi8EEENSR_INS5_IJNSA_ILi8EEESI_EEENS5_IJSI_SB_EEEEEEEvNS4_8identityENS4_13SM90_TMA_LOADES19_vS1A_EENS_8epilogue10collective6detail29Sm90TmaWarpSpecializedAdapterINS1E_15DefaultEpilogueIaSK_SK_NS1D_6thread17LinearCombinationIaLi1EiiLNS1I_9ScaleType4KindE0ELNS_15FloatRoundStyleE2EaEENS1_15EpilogueDefaultEEEEEvvEEEEvNT_6ParamsE)
        /*0008*/ 	.word	0x000000a8


	//----- nvinfo : EIATTR_FRAME_SIZE
	.align		4
.L_15:
        /*000c*/ 	.byte	0x04, 0x11
        /*000e*/ 	.short	(.L_17 - .L_16)
	.align		4
.L_16:
        /*0010*/ 	.word	index@(_ZN7cutlass13device_kernelINS_4gemm6kernel13GemmUniversalIN4cute5tupleIJiiiiEEENS1_10collective13CollectiveMmaINS1_34MainloopSm90TmaGmmaWarpSpecializedILi4ENS5_IJNS4_1CILi1EEENSA_ILi2EEESB_EEENS1_35KernelTmaWarpSpecializedCooperativeEEENS5_IJNSA_ILi256EEENSA_ILi64EEENSA_ILi32EEEEEEaNS5_IJlSB_lEEEaSK_NS4_8TiledMMAINS4_8MMA_AtomIJNS4_4SM904GMMA26MMA_64x64x32_S32S8S8_SS_TNEEEENS4_6LayoutINS5_IJSC_SB_SB_EEENS5_IJSB_NSA_ILi0EEEST_EEEEENS5_IJNS4_10UnderscoreESW_SW_EEEEENS4_23SM90_TMA_LOAD_MULTICASTENS4_14ComposedLayoutINS4_7SwizzleILi1ELi4ELi3EEENS4_18smem_ptr_flag_bitsILi8EEENSR_INS5_IJNSA_ILi8EEESI_EEENS5_IJSI_SB_EEEEEEEvNS4_8identityENS4_13SM90_TMA_LOADES19_vS1A_EENS_8epilogue10collective6detail29Sm90TmaWarpSpecializedAdapterINS1E_15DefaultEpilogueIaSK_SK_NS1D_6thread17LinearCombinationIaLi1EiiLNS1I_9ScaleType4KindE0ELNS_15FloatRoundStyleE2EaEENS1_15EpilogueDefaultEEEEEvvEEEEvNT_6ParamsE)
        /*0014*/ 	.word	0x00000000


	//----- nvinfo : EIATTR_MIN_STACK_SIZE
	.align		4
.L_17:
        /*0018*/ 	.byte	0x04, 0x12
        /*001a*/ 	.short	(.L_19 - .L_18)
	.align		4
.L_18:
        /*001c*/ 	.word	index@(_ZN7cutlass13device_kernelINS_4gemm6kernel13GemmUniversalIN4cute5tupleIJiiiiEEENS1_10collective13CollectiveMmaINS1_34MainloopSm90TmaGmmaWarpSpecializedILi4ENS5_IJNS4_1CILi1EEENSA_ILi2EEESB_EEENS1_35KernelTmaWarpSpecializedCooperativeEEENS5_IJNSA_ILi256EEENSA_ILi64EEENSA_ILi32EEEEEEaNS5_IJlSB_lEEEaSK_NS4_8TiledMMAINS4_8MMA_AtomIJNS4_4SM904GMMA26MMA_64x64x32_S32S8S8_SS_TNEEEENS4_6LayoutINS5_IJSC_SB_SB_EEENS5_IJSB_NSA_ILi0EEEST_EEEEENS5_IJNS4_10UnderscoreESW_SW_EEEEENS4_23SM90_TMA_LOAD_MULTICASTENS4_14ComposedLayoutINS4_7SwizzleILi1ELi4ELi3EEENS4_18smem_ptr_flag_bitsILi8EEENSR_INS5_IJNSA_ILi8EEESI_EEENS5_IJSI_SB_EEEEEEEvNS4_8identityENS4_13SM90_TMA_LOADES19_vS1A_EENS_8epilogue10collective6detail29Sm90TmaWarpSpecializedAdapterINS1E_15DefaultEpilogueIaSK_SK_NS1D_6thread17LinearCombinationIaLi1EiiLNS1I_9ScaleType4KindE0ELNS_15FloatRoundStyleE2EaEENS1_15EpilogueDefaultEEEEEvvEEEEvNT_6ParamsE)
        /*0020*/ 	.word	0x00000000
.L_19:


//--------------------- .nv.compat                --------------------------
	.section	.nv.compat,"",@"SHT_CUDA_COMPAT_INFO"
	.align	4
        /*0000*/ 	.byte	0x02, 0x09, 0x01, 0x00, 0x02, 0x02, 0x04, 0x00, 0x02, 0x05, 0x05, 0x00, 0x03, 0x07, 0x01, 0x01
        /*0010*/ 	.byte	0x02, 0x03, 0x01, 0x00, 0x02, 0x06, 0x01, 0x00, 0x04, 0x0b, 0x08, 0x00, 0x00, 0x00, 0x00, 0x00
        /*0020*/ 	.byte	0x00, 0x00, 0x00, 0x00


//--------------------- .nv.info._ZN7cutlass13device_kernelINS_4gemm6kernel13GemmUniversalIN4cute5tupleIJiiiiEEENS1_10collective13CollectiveMmaINS1_34MainloopSm90TmaGmmaWarpSpecializedILi4ENS5_IJNS4_1CILi1EEENSA_ILi2EEESB_EEENS1_35KernelTmaWarpSpecializedCooperativeEEENS5_IJNSA_ILi256EEENSA_ILi64EEENSA_ILi32EEEEEEaNS5_IJlSB_lEEEaSK_NS4_8TiledMMAINS4_8MMA_AtomIJNS4_4SM904GMMA26MMA_64x64x32_S32S8S8_SS_TNEEEENS4_6LayoutINS5_IJSC_SB_SB_EEENS5_IJSB_NSA_ILi0EEEST_EEEEENS5_IJNS4_10UnderscoreESW_SW_EEEEENS4_23SM90_TMA_LOAD_MULTICASTENS4_14ComposedLayoutINS4_7SwizzleILi1ELi4ELi3EEENS4_18smem_ptr_flag_bitsILi8EEENSR_INS5_IJNSA_ILi8EEESI_EEENS5_IJSI_SB_EEEEEEEvNS4_8identityENS4_13SM90_TMA_LOADES19_vS1A_EENS_8epilogue10collective6detail29Sm90TmaWarpSpecializedAdapterINS1E_15DefaultEpilogueIaSK_SK_NS1D_6thread17LinearCombinationIaLi1EiiLNS1I_9ScaleType4KindE0ELNS_15FloatRoundStyleE2EaEENS1_15EpilogueDefaultEEEEEvvEEEEvNT_6ParamsE --------------------------
	.section	.nv.info._ZN7cutlass13device_kernelINS_4gemm6kernel13GemmUniversalIN4cute5tupleIJiiiiEEENS1_10collective13CollectiveMmaINS1_34MainloopSm90TmaGmmaWarpSpecializedILi4ENS5_IJNS4_1CILi1EEENSA_ILi2EEESB_EEENS1_35KernelTmaWarpSpecializedCooperativeEEENS5_IJNSA_ILi256EEENSA_ILi64EEENSA_ILi32EEEEEEaNS5_IJlSB_lEEEaSK_NS4_8TiledMMAINS4_8MMA_AtomIJNS4_4SM904GMMA26MMA_64x64x32_S32S8S8_SS_TNEEEENS4_6LayoutINS5_IJSC_SB_SB_EEENS5_IJSB_NSA_ILi0EEEST_EEEEENS5_IJNS4_10UnderscoreESW_SW_EEEEENS4_23SM90_TMA_LOAD_MULTICASTENS4_14ComposedLayoutINS4_7SwizzleILi1ELi4ELi3EEENS4_18smem_ptr_flag_bitsILi8EEENSR_INS5_IJNSA_ILi8EEESI_EEENS5_IJSI_SB_EEEEEEEvNS4_8identityENS4_13SM90_TMA_LOADES19_vS1A_EENS_8epilogue10collective6detail29Sm90TmaWarpSpecializedAdapterINS1E_15DefaultEpilogueIaSK_SK_NS1D_6thread17LinearCombinationIaLi1EiiLNS1I_9ScaleType4KindE0ELNS_15FloatRoundStyleE2EaEENS1_15EpilogueDefaultEEEEEvvEEEEvNT_6ParamsE,"",@"SHT_CUDA_INFO"
	.sectionflags	@""
	.align	4


	//----- nvinfo : EIATTR_CUDA_API_VERSION
	.align		4
        /*0000*/ 	.byte	0x04, 0x37
        /*0002*/ 	.short	(.L_21 - .L_20)
.L_20:
        /*0004*/ 	.word	0x00000082


	//----- nvinfo : EIATTR_KPARAM_INFO
	.align		4
.L_21:
        /*0008*/ 	.byte	0x04, 0x17
        /*000a*/ 	.short	(.L_23 - .L_22)
.L_22:
        /*000c*/ 	.word	0x00000000
        /*0010*/ 	.short	0x0000
        /*0012*/ 	.short	0x0070
        /*0014*/ 	.byte	0x00, 0xf0, 0x01, 0x10


	//----- nvinfo : EIATTR_SPARSE_MMA_MASK
	.align		4
.L_23:
        /*0018*/ 	.byte	0x03, 0x50
        /*001a*/ 	.short	0x0000


	//----- nvinfo : EIATTR_MAXREG_COUNT
	.align		4
        /*001c*/ 	.byte	0x03, 0x1b
        /*001e*/ 	.short	0x00a8


	//----- nvinfo : EIATTR_NUM_BARRIERS
	.align		4
        /*0020*/ 	.byte	0x02, 0x4c
        /*0022*/ 	.byte	0x01
	.zero		1


	//----- nvinfo : EIATTR_EXTERNS
	.align		4
        /*0024*/ 	.byte	0x04, 0x0f
        /*0026*/ 	.short	(.L_25 - .L_24)


	//   ....[0]....
	.align		4
.L_24:
        /*0028*/ 	.word	index@(__assertfail)


	//----- nvinfo : EIATTR_MERCURY_ISA_VERSION
	.align		4
.L_25:
        /*002c*/ 	.byte	0x03, 0x5f
        /*002e*/ 	.short	0x0101


	//----- nvinfo : EIATTR_INT_WARP_WIDE_INSTR_OFFSETS
	.align		4
        /*0030*/ 	.byte	0x04, 0x31
        /*0032*/ 	.short	(.L_27 - .L_26)


	//   ....[0]....
.L_26:
        /*0034*/ 	.word	0x00000420


	//   ....[1]....
        /*0038*/ 	.word	0x00000440


	//   ....[2]....
        /*003c*/ 	.word	0x00000610


	//   ....[3]....
        /*0040*/ 	.word	0x00001a40


	//----- nvinfo : EIATTR_COOP_GROUP_MASK_REGIDS
	.align		4
.L_27:
        /*0044*/ 	.byte	0x04, 0x29
        /*0046*/ 	.short	(.L_29 - .L_28)


	//   ....[0]....
.L_28:
        /*0048*/ 	.word	0xffffffff


	//   ....[1]....
        /*004c*/ 	.word	0xffffffff


	//   ....[2]....
        /*0050*/ 	.word	0xffffffff


	//   ....[3]....
        /*0054*/ 	.word	0xffffffff


	//   ....[4]....
        /*0058*/ 	.word	0xffffffff


	//   ....[5]....
        /*005c*/ 	.word	0xffffffff


	//----- nvinfo : EIATTR_COOP_GROUP_INSTR_OFFSETS
	.align		4
.L_29:
        /*0060*/ 	.byte	0x04, 0x28
        /*0062*/ 	.short	(.L_31 - .L_30)


	//   ....[0]....
.L_30:
        /*0064*/ 	.word	0x00000060


	//   ....[1]....
        /*0068*/ 	.word	0x00000070


	//   ....[2]....
        /*006c*/ 	.word	0x00000130


	//   ....[3]....
        /*0070*/ 	.word	0x000002d0


	//   ....[4]....
        /*0074*/ 	.word	0x00000780


	//   ....[5]....
        /*0078*/ 	.word	0x000011c0


	//----- nvinfo : EIATTR_REG_RECONFIG
	.align		4
.L_31:
        /*007c*/ 	.byte	0x01, 0x54
	.zero		2


	//----- nvinfo : EIATTR_SYSCALL_OFFSETS
	.align		4
        /*0080*/ 	.byte	0x04, 0x46
        /*0082*/ 	.short	(.L_33 - .L_32)


	//   ....[0]....
.L_32:
        /*0084*/ 	.word	0x00001390


	//----- nvinfo : EIATTR_MBARRIER_INSTR_OFFSETS
	.align		4
.L_33:
        /*0088*/ 	.byte	0x04, 0x39
        /*008a*/ 	.short	(.L_35 - .L_34)


	//   ....[0]....
.L_34:
        /*008c*/ 	.word	0x00000230
        /*0090*/ 	.word	0x000000ff
        /*0094*/ 	.word	0x00000000
        /*0098*/ 	.short	0x0100
        /*009a*/ 	.byte	0x08
	.zero		1


	//   ....[1]....
        /*009c*/ 	.word	0x00000240
        /*00a0*/ 	.word	0x000000ff
        /*00a4*/ 	.word	0x00000020
        /*00a8*/ 	.short	0x0100
        /*00aa*/ 	.byte	0x08
	.zero		1


	//   ....[2]....
        /*00ac*/ 	.word	0x00000250
        /*00b0*/ 	.word	0x000000ff
        /*00b4*/ 	.word	0x00000008
        /*00b8*/ 	.short	0x0100
        /*00ba*/ 	.byte	0x08
	.zero		1


	//   ....[3]....
        /*00bc*/ 	.word	0x00000260
        /*00c0*/ 	.word	0x000000ff
        /*00c4*/ 	.word	0x00000028
        /*00c8*/ 	.short	0x0100
        /*00ca*/ 	.byte	0x08
	.zero		1


	//   ....[4]....
        /*00cc*/ 	.word	0x00000270
        /*00d0*/ 	.word	0x000000ff
        /*00d4*/ 	.word	0x00000010
        /*00d8*/ 	.short	0x0100
        /*00da*/ 	.byte	0x08
	.zero		1


	//   ....[5]....
        /*00dc*/ 	.word	0x00000280
        /*00e0*/ 	.word	0x000000ff
        /*00e4*/ 	.word	0x00000030
        /*00e8*/ 	.short	0x0100
        /*00ea*/ 	.byte	0x08
	.zero		1


	//   ....[6]....
        /*00ec*/ 	.word	0x00000290
        /*00f0*/ 	.word	0x000000ff
        /*00f4*/ 	.word	0x00000018
        /*00f8*/ 	.short	0x0100
        /*00fa*/ 	.byte	0x08
	.zero		1


	//   ....[7]....
        /*00fc*/ 	.word	0x000002a0
        /*0100*/ 	.word	0x000000ff
        /*0104*/ 	.word	0x00000038
        /*0108*/ 	.short	0x0100
        /*010a*/ 	.byte	0x08
	.zero		1


	//   ....[8]....
        /*010c*/ 	.word	0x00000690
        /*0110*/ 	.word	0x000000ff
        /*0114*/ 	.word	0x00000050
        /*0118*/ 	.short	0x0100
        /*011a*/ 	.byte	0x06
	.zero		1


	//   ....[9]....
        /*011c*/ 	.word	0x00000720
        /*0120*/ 	.word	0x000000ff
        /*0124*/ 	.word	0x00000058
        /*0128*/ 	.short	0x0100
        /*012a*/ 	.byte	0x06
	.zero		1


	//   ....[10]....
        /*012c*/ 	.word	0x00001460
        /*0130*/ 	.word	0x00000003
        /*0134*/ 	.word	0x00000000
        /*0138*/ 	.short	0x010a
        /*013a*/ 	.byte	0x3f
	.zero		1


	//   ....[11]....
        /*013c*/ 	.word	0x000014a0
        /*0140*/ 	.word	0x00000003
        /*0144*/ 	.word	0x00000000
        /*0148*/ 	.short	0x010a
        /*014a*/ 	.byte	0x3f
	.zero		1


	//   ....[12]....
        /*014c*/ 	.word	0x00001750
        /*0150*/ 	.word	0x00000005
        /*0154*/ 	.word	0x00000000
        /*0158*/ 	.short	0x010a
        /*015a*/ 	.byte	0x3f
	.zero		1


	//   ....[13]....
        /*015c*/ 	.word	0x00001790
        /*0160*/ 	.word	0x00000005
        /*0164*/ 	.word	0x00000000
        /*0168*/ 	.short	0x010a
        /*016a*/ 	.byte	0x3f
	.zero		1


	//   ....[14]....
        /*016c*/ 	.word	0x000018e0
        /*0170*/ 	.word	0x00000005
        /*0174*/ 	.word	0x00000000
        /*0178*/ 	.short	0x0101
        /*017a*/ 	.byte	0x3f
	.zero		1


	//   ....[15]....
        /*017c*/ 	.word	0x00001ac0
        /*0180*/ 	.word	0x00000003
        /*0184*/ 	.word	0x00000000
        /*0188*/ 	.short	0x0101
        /*018a*/ 	.byte	0x3f
	.zero		1


	//   ....[16]....
        /*018c*/ 	.word	0x00006120
        /*0190*/ 	.word	0x00000014
        /*0194*/ 	.word	0x00000020
        /*0198*/ 	.short	0x010a
        /*019a*/ 	.byte	0x3f
	.zero		1


	//   ....[17]....
        /*019c*/ 	.word	0x000064e0
        /*01a0*/ 	.word	0x00000005
        /*01a4*/ 	.word	0x00000058
        /*01a8*/ 	.short	0x0101
        /*01aa*/ 	.byte	0x3f
	.zero		1


	//   ....[18]....
        /*01ac*/ 	.word	0x00006c00
        /*01b0*/ 	.word	0x00000007
        /*01b4*/ 	.word	0x00000000
        /*01b8*/ 	.short	0x010a
        /*01ba*/ 	.byte	0x3f
	.zero		1


	//   ....[19]....
        /*01bc*/ 	.word	0x00006c80
        /*01c0*/ 	.word	0x00000008
        /*01c4*/ 	.word	0x00000000
        /*01c8*/ 	.short	0x010a
        /*01ca*/ 	.byte	0x3f
	.zero		1


	//   ....[20]....
        /*01cc*/ 	.word	0x00006d10
        /*01d0*/ 	.word	0x0000000b
        /*01d4*/ 	.word	0x00000000
        /*01d8*/ 	.short	0x010a
        /*01da*/ 	.byte	0x3f
	.zero		1


	//   ....[21]....
        /*01dc*/ 	.word	0x00006da0
        /*01e0*/ 	.word	0x00000003
        /*01e4*/ 	.word	0x00000000
        /*01e8*/ 	.short	0x010a
        /*01ea*/ 	.byte	0x3f
	.zero		1


	//   ....[22]....
        /*01ec*/ 	.word	0x00006e00
        /*01f0*/ 	.word	0x00000003
        /*01f4*/ 	.word	0x00000000
        /*01f8*/ 	.short	0x010a
        /*01fa*/ 	.byte	0x3f
	.zero		1


	//   ....[23]....
        /*01fc*/ 	.word	0x00006e50
        /*0200*/ 	.word	0x00000005
        /*0204*/ 	.word	0x00000000
        /*0208*/ 	.short	0x010a
        /*020a*/ 	.byte	0x3f
	.zero		1


	//   ....[24]....
        /*020c*/ 	.word	0x00006f20
        /*0210*/ 	.word	0x00000014
        /*0214*/ 	.word	0x00000020
        /*0218*/ 	.short	0x010a
        /*021a*/ 	.byte	0x3f
	.zero		1


	//   ....[25]....
        /*021c*/ 	.word	0x00006ff0
        /*0220*/ 	.word	0x00000007
        /*0224*/ 	.word	0x00000000
        /*0228*/ 	.short	0x010a
        /*022a*/ 	.byte	0x3f
	.zero		1


	//   ....[26]....
        /*022c*/ 	.word	0x00007040
        /*0230*/ 	.word	0x00000008
        /*0234*/ 	.word	0x00000000
        /*0238*/ 	.short	0x010a
        /*023a*/ 	.byte	0x3f
	.zero		1


	//   ....[27]....
        /*023c*/ 	.word	0x00007090
        /*0240*/ 	.word	0x0000000b
        /*0244*/ 	.word	0x00000000
        /*0248*/ 	.short	0x010a
        /*024a*/ 	.byte	0x3f
	.zero		1


	//----- nvinfo : EIATTR_NUM_MBARRIERS
	.align		4
.L_35:
        /*024c*/ 	.byte	0x03, 0x38
        /*024e*/ 	.short	0x000a


	//----- nvinfo : EIATTR_EXIT_INSTR_OFFSETS
	.align		4
        /*0250*/ 	.byte	0x04, 0x1c
        /*0252*/ 	.short	(.L_37 - .L_36)


	//   ....[0]....
.L_36:
        /*0254*/ 	.word	0x000008e0


	//   ....[1]....
        /*0258*/ 	.word	0x00001100


	//   ....[2]....
        /*025c*/ 	.word	0x00005830


	//   ....[3]....
        /*0260*/ 	.word	0x00005d90


	//   ....[4]....
        /*0264*/ 	.word	0x00006df0


	//----- nvinfo : EIATTR_MAX_THREADS
	.align		4
.L_37:
        /*0268*/ 	.byte	0x04, 0x05
        /*026a*/ 	.short	(.L_39 - .L_38)
.L_38:
        /*026c*/ 	.word	0x00000180
        /*0270*/ 	.word	0x00000001
        /*0274*/ 	.word	0x00000001


	//----- nvinfo : EIATTR_CRS_STACK_SIZE
	.align		4
.L_39:
        /*0278*/ 	.byte	0x04, 0x1e
        /*027a*/ 	.short	(.L_41 - .L_40)
.L_40:
        /*027c*/ 	.word	0x00000000


	//----- nvinfo : EIATTR_CBANK_PARAM_SIZE
	.align		4
.L_41:
        /*0280*/ 	.byte	0x03, 0x19
        /*0282*/ 	.short	0x0470


	//----- nvinfo : EIATTR_PARAM_CBANK
	.align		4
        /*0284*/ 	.byte	0x04, 0x0a
        /*0286*/ 	.short	(.L_43 - .L_42)
	.align		4
.L_42:
        /*0288*/ 	.word	index@(.nv.constant0._ZN7cutlass13device_kernelINS_4gemm6kernel13GemmUniversalIN4cute5tupleIJiiiiEEENS1_10collective13CollectiveMmaINS1_34MainloopSm90TmaGmmaWarpSpecializedILi4ENS5_IJNS4_1CILi1EEENSA_ILi2EEESB_EEENS1_35KernelTmaWarpSpecializedCooperativeEEENS5_IJNSA_ILi256EEENSA_ILi64EEENSA_ILi32EEEEEEaNS5_IJlSB_lEEEaSK_NS4_8TiledMMAINS4_8MMA_AtomIJNS4_4SM904GMMA26MMA_64x64x32_S32S8S8_SS_TNEEEENS4_6LayoutINS5_IJSC_SB_SB_EEENS5_IJSB_NSA_ILi0EEEST_EEEEENS5_IJNS4_10UnderscoreESW_SW_EEEEENS4_23SM90_TMA_LOAD_MULTICASTENS4_14ComposedLayoutINS4_7SwizzleILi1ELi4ELi3EEENS4_18smem_ptr_flag_bitsILi8EEENSR_INS5_IJNSA_ILi8EEESI_EEENS5_IJSI_SB_EEEEEEEvNS4_8identityENS4_13SM90_TMA_LOADES19_vS1A_EENS_8epilogue10collective6detail29Sm90TmaWarpSpecializedAdapterINS1E_15DefaultEpilogueIaSK_SK_NS1D_6thread17LinearCombinationIaLi1EiiLNS1I_9ScaleType4KindE0ELNS_15FloatRoundStyleE2EaEENS1_15EpilogueDefaultEEEEEvvEEEEvNT_6ParamsE)
        /*028c*/ 	.short	0x0210
        /*028e*/ 	.short	0x0470


	//----- nvinfo : EIATTR_SW_WAR
	.align		4
.L_43:
        /*0290*/ 	.byte	0x04, 0x36
        /*0292*/ 	.short	(.L_45 - .L_44)
.L_44:
        /*0294*/ 	.word	0x00000008
.L_45:


//--------------------- .nv.callgraph             --------------------------
	.section	.nv.callgraph,"",@"SHT_CUDA_CALLGRAPH"
	.align	4
	.sectionentsize	8
	.align		4
        /*0000*/ 	.word	0x00000000
	.align		4
        /*0004*/ 	.word	0xffffffff
	.align		4
        /*0008*/ 	.word	index@(_ZN7cutlass13device_kernelINS_4gemm6kernel13GemmUniversalIN4cute5tupleIJiiiiEEENS1_10collective13CollectiveMmaINS1_34MainloopSm90TmaGmmaWarpSpecializedILi4ENS5_IJNS4_1CILi1EEENSA_ILi2EEESB_EEENS1_35KernelTmaWarpSpecializedCooperativeEEENS5_IJNSA_ILi256EEENSA_ILi64EEENSA_ILi32EEEEEEaNS5_IJlSB_lEEEaSK_NS4_8TiledMMAINS4_8MMA_AtomIJNS4_4SM904GMMA26MMA_64x64x32_S32S8S8_SS_TNEEEENS4_6LayoutINS5_IJSC_SB_SB_EEENS5_IJSB_NSA_ILi0EEEST_EEEEENS5_IJNS4_10UnderscoreESW_SW_EEEEENS4_23SM90_TMA_LOAD_MULTICASTENS4_14ComposedLayoutINS4_7SwizzleILi1ELi4ELi3EEENS4_18smem_ptr_flag_bitsILi8EEENSR_INS5_IJNSA_ILi8EEESI_EEENS5_IJSI_SB_EEEEEEEvNS4_8identityENS4_13SM90_TMA_LOADES19_vS1A_EENS_8epilogue10collective6detail29Sm90TmaWarpSpecializedAdapterINS1E_15DefaultEpilogueIaSK_SK_NS1D_6thread17LinearCombinationIaLi1EiiLNS1I_9ScaleType4KindE0ELNS_15FloatRoundStyleE2EaEENS1_15EpilogueDefaultEEEEEvvEEEEvNT_6ParamsE)
	.align		4
        /*000c*/ 	.word	index@(__assertfail)
	.align		4
        /*0010*/ 	.word	0x00000000
	.align		4
        /*0014*/ 	.word	0xfffffffe
	.align		4
        /*0018*/ 	.word	0x00000000
	.align		4
        /*001c*/ 	.word	0xfffffffd
	.align		4
        /*0020*/ 	.word	0x00000000
	.align		4
        /*0024*/ 	.word	0xfffffffc


//--------------------- .nv.constant4             --------------------------
	.section	.nv.constant4,"a",@progbits
	.align	8
	.align		8
.nv.constant4:
        /*0000*/ 	.dword	__assertfail
	.align		8
        /*0008*/ 	.dword	__unnamed_1
	.align		8
        /*0010*/ 	.dword	_ZN39_INTERNAL_f6eb1556_4_k_cu_35ee13be_46154cuda3std3__45__cpo5beginE
	.align		8
        /*0018*/ 	.dword	_ZN39_INTERNAL_f6eb1556_4_k_cu_35ee13be_46154cuda3std3__45__cpo3endE
	.align		8
        /*0020*/ 	.dword	_ZN39_INTERNAL_f6eb1556_4_k_cu_35ee13be_46154cuda3std3__45__cpo6cbeginE
	.align		8
        /*0028*/ 	.dword	_ZN39_INTERNAL_f6eb1556_4_k_cu_35ee13be_46154cuda3std3__45__cpo4cendE
	.align		8
        /*0030*/ 	.dword	_ZN39_INTERNAL_f6eb1556_4_k_cu_35ee13be_46154cuda3std3__441_GLOBAL__N__f6eb1556_4_k_cu_35ee13be_46156ignoreE
	.align		8
        /*0038*/ 	.dword	_ZN39_INTERNAL_f6eb1556_4_k_cu_35ee13be_46154cuda3std3__419piecewise_constructE
	.align		8
        /*0040*/ 	.dword	_ZN39_INTERNAL_f6eb1556_4_k_cu_35ee13be_46154cuda3std3__48in_placeE
	.align		8
        /*0048*/ 	.dword	_ZN39_INTERNAL_f6eb1556_4_k_cu_35ee13be_46154cuda3std6ranges3__45__cpo4swapE
	.align		8
        /*0050*/ 	.dword	_ZN39_INTERNAL_f6eb1556_4_k_cu_35ee13be_46154cuda3std6ranges3__45__cpo9iter_moveE
	.align		8
        /*0058*/ 	.dword	_ZN39_INTERNAL_f6eb1556_4_k_cu_35ee13be_46154cute7productE
	.align		8
        /*0060*/ 	.dword	_ZN39_INTERNAL_f6eb1556_4_k_cu_35ee13be_46154cute1_E
	.align		8
        /*0068*/ 	.dword	$str$22
	.align		8
        /*0070*/ 	.dword	$str$23


//--------------------- .text._ZN7cutlass13device_kernelINS_4gemm6kernel13GemmUniversalIN4cute5tupleIJiiiiEEENS1_10collective13CollectiveMmaINS1_34MainloopSm90TmaGmmaWarpSpecializedILi4ENS5_IJNS4_1CILi1EEENSA_ILi2EEESB_EEENS1_35KernelTmaWarpSpecializedCooperativeEEENS5_IJNSA_ILi256EEENSA_ILi64EEENSA_ILi32EEEEEEaNS5_IJlSB_lEEEaSK_NS4_8TiledMMAINS4_8MMA_AtomIJNS4_4SM904GMMA26MMA_64x64x32_S32S8S8_SS_TNEEEENS4_6LayoutINS5_IJSC_SB_SB_EEENS5_IJSB_NSA_ILi0EEEST_EEEEENS5_IJNS4_10UnderscoreESW_SW_EEEEENS4_23SM90_TMA_LOAD_MULTICASTENS4_14ComposedLayoutINS4_7SwizzleILi1ELi4ELi3EEENS4_18smem_ptr_flag_bitsILi8EEENSR_INS5_IJNSA_ILi8EEESI_EEENS5_IJSI_SB_EEEEEEEvNS4_8identityENS4_13SM90_TMA_LOADES19_vS1A_EENS_8epilogue10collective6detail29Sm90TmaWarpSpecializedAdapterINS1E_15DefaultEpilogueIaSK_SK_NS1D_6thread17LinearCombinationIaLi1EiiLNS1I_9ScaleType4KindE0ELNS_15FloatRoundStyleE2EaEENS1_15EpilogueDefaultEEEEEvvEEEEvNT_6ParamsE --------------------------
	.section	.text._ZN7cutlass13device_kernelINS_4gemm6kernel13GemmUniversalIN4cute5tupleIJiiiiEEENS1_10collective13CollectiveMmaINS1_34MainloopSm90TmaGmmaWarpSpecializedILi4ENS5_IJNS4_1CILi1EEENSA_ILi2EEESB_EEENS1_35KernelTmaWarpSpecializedCooperativeEEENS5_IJNSA_ILi256EEENSA_ILi64EEENSA_ILi32EEEEEEaNS5_IJlSB_lEEEaSK_NS4_8TiledMMAINS4_8MMA_AtomIJNS4_4SM904GMMA26MMA_64x64x32_S32S8S8_SS_TNEEEENS4_6LayoutINS5_IJSC_SB_SB_EEENS5_IJSB_NSA_ILi0EEEST_EEEEENS5_IJNS4_10UnderscoreESW_SW_EEEEENS4_23SM90_TMA_LOAD_MULTICASTENS4_14ComposedLayoutINS4_7SwizzleILi1ELi4ELi3EEENS4_18smem_ptr_flag_bitsILi8EEENSR_INS5_IJNSA_ILi8EEESI_EEENS5_IJSI_SB_EEEEEEEvNS4_8identityENS4_13SM90_TMA_LOADES19_vS1A_EENS_8epilogue10collective6detail29Sm90TmaWarpSpecializedAdapterINS1E_15DefaultEpilogueIaSK_SK_NS1D_6thread17LinearCombinationIaLi1EiiLNS1I_9ScaleType4KindE0ELNS_15FloatRoundStyleE2EaEENS1_15EpilogueDefaultEEEEEvvEEEEvNT_6ParamsE,"ax",@progbits
	.align	128
.text._ZN7cutlass13device_kernelINS_4gemm6kernel13GemmUniversalIN4cute5tupleIJiiiiEEENS1_10collective13CollectiveMmaINS1_34MainloopSm90TmaGmmaWarpSpecializedILi4ENS5_IJNS4_1CILi1EEENSA_ILi2EEESB_EEENS1_35KernelTmaWarpSpecializedCooperativeEEENS5_IJNSA_ILi256EEENSA_ILi64EEENSA_ILi32EEEEEEaNS5_IJlSB_lEEEaSK_NS4_8TiledMMAINS4_8MMA_AtomIJNS4_4SM904GMMA26MMA_64x64x32_S32S8S8_SS_TNEEEENS4_6LayoutINS5_IJSC_SB_SB_EEENS5_IJSB_NSA_ILi0EEEST_EEEEENS5_IJNS4_10UnderscoreESW_SW_EEEEENS4_23SM90_TMA_LOAD_MULTICASTENS4_14ComposedLayoutINS4_7SwizzleILi1ELi4ELi3EEENS4_18smem_ptr_flag_bitsILi8EEENSR_INS5_IJNSA_ILi8EEESI_EEENS5_IJSI_SB_EEEEEEEvNS4_8identityENS4_13SM90_TMA_LOADES19_vS1A_EENS_8epilogue10collective6detail29Sm90TmaWarpSpecializedAdapterINS1E_15DefaultEpilogueIaSK_SK_NS1D_6thread17LinearCombinationIaLi1EiiLNS1I_9ScaleType4KindE0ELNS_15FloatRoundStyleE2EaEENS1_15EpilogueDefaultEEEEEvvEEEEvNT_6ParamsE:
        .type           _ZN7cutlass13device_kernelINS_4gemm6kernel13GemmUniversalIN4cute5tupleIJiiiiEEENS1_10collective13CollectiveMmaINS1_34MainloopSm90TmaGmmaWarpSpecializedILi4ENS5_IJNS4_1CILi1EEENSA_ILi2EEESB_EEENS1_35KernelTmaWarpSpecializedCooperativeEEENS5_IJNSA_ILi256EEENSA_ILi64EEENSA_ILi32EEEEEEaNS5_IJlSB_lEEEaSK_NS4_8TiledMMAINS4_8MMA_AtomIJNS4_4SM904GMMA26MMA_64x64x32_S32S8S8_SS_TNEEEENS4_6LayoutINS5_IJSC_SB_SB_EEENS5_IJSB_NSA_ILi0EEEST_EEEEENS5_IJNS4_10UnderscoreESW_SW_EEEEENS4_23SM90_TMA_LOAD_MULTICASTENS4_14ComposedLayoutINS4_7SwizzleILi1ELi4ELi3EEENS4_18smem_ptr_flag_bitsILi8EEENSR_INS5_IJNSA_ILi8EEESI_EEENS5_IJSI_SB_EEEEEEEvNS4_8identityENS4_13SM90_TMA_LOADES19_vS1A_EENS_8epilogue10collective6detail29Sm90TmaWarpSpecializedAdapterINS1E_15DefaultEpilogueIaSK_SK_NS1D_6thread17LinearCombinationIaLi1EiiLNS1I_9ScaleType4KindE0ELNS_15FloatRoundStyleE2EaEENS1_15EpilogueDefaultEEEEEvvEEEEvNT_6ParamsE,@function
        .size           _ZN7cutlass13device_kernelINS_4gemm6kernel13GemmUniversalIN4cute5tupleIJiiiiEEENS1_10collective13CollectiveMmaINS1_34MainloopSm90TmaGmmaWarpSpecializedILi4ENS5_IJNS4_1CILi1EEENSA_ILi2EEESB_EEENS1_35KernelTmaWarpSpecializedCooperativeEEENS5_IJNSA_ILi256EEENSA_ILi64EEENSA_ILi32EEEEEEaNS5_IJlSB_lEEEaSK_NS4_8TiledMMAINS4_8MMA_AtomIJNS4_4SM904GMMA26MMA_64x64x32_S32S8S8_SS_TNEEEENS4_6LayoutINS5_IJSC_SB_SB_EEENS5_IJSB_NSA_ILi0EEEST_EEEEENS5_IJNS4_10UnderscoreESW_SW_EEEEENS4_23SM90_TMA_LOAD_MULTICASTENS4_14ComposedLayoutINS4_7SwizzleILi1ELi4ELi3EEENS4_18smem_ptr_flag_bitsILi8EEENSR_INS5_IJNSA_ILi8EEESI_EEENS5_IJSI_SB_EEEEEEEvNS4_8identityENS4_13SM90_TMA_LOADES19_vS1A_EENS_8epilogue10collective6detail29Sm90TmaWarpSpecializedAdapterINS1E_15DefaultEpilogueIaSK_SK_NS1D_6thread17LinearCombinationIaLi1EiiLNS1I_9ScaleType4KindE0ELNS_15FloatRoundStyleE2EaEENS1_15EpilogueDefaultEEEEEvvEEEEvNT_6ParamsE,(.L_x_201 - _ZN7cutlass13device_kernelINS_4gemm6kernel13GemmUniversalIN4cute5tupleIJiiiiEEENS1_10collective13CollectiveMmaINS1_34MainloopSm90TmaGmmaWarpSpecializedILi4ENS5_IJNS4_1CILi1EEENSA_ILi2EEESB_EEENS1_35KernelTmaWarpSpecializedCooperativeEEENS5_IJNSA_ILi256EEENSA_ILi64EEENSA_ILi32EEEEEEaNS5_IJlSB_lEEEaSK_NS4_8TiledMMAINS4_8MMA_AtomIJNS4_4SM904GMMA26MMA_64x64x32_S32S8S8_SS_TNEEEENS4_6LayoutINS5_IJSC_SB_SB_EEENS5_IJSB_NSA_ILi0EEEST_EEEEENS5_IJNS4_10UnderscoreESW_SW_EEEEENS4_23SM90_TMA_LOAD_MULTICASTENS4_14ComposedLayoutINS4_7SwizzleILi1ELi4ELi3EEENS4_18smem_ptr_flag_bitsILi8EEENSR_INS5_IJNSA_ILi8EEESI_EEENS5_IJSI_SB_EEEEEEEvNS4_8identityENS4_13SM90_TMA_LOADES19_vS1A_EENS_8epilogue10collective6detail29Sm90TmaWarpSpecializedAdapterINS1E_15DefaultEpilogueIaSK_SK_NS1D_6thread17LinearCombinationIaLi1EiiLNS1I_9ScaleType4KindE0ELNS_15FloatRoundStyleE2EaEENS1_15EpilogueDefaultEEEEEvvEEEEvNT_6ParamsE)
        .other          _ZN7cutlass13device_kernelINS_4gemm6kernel13GemmUniversalIN4cute5tupleIJiiiiEEENS1_10collective13CollectiveMmaINS1_34MainloopSm90TmaGmmaWarpSpecializedILi4ENS5_IJNS4_1CILi1EEENSA_ILi2EEESB_EEENS1_35KernelTmaWarpSpecializedCooperativeEEENS5_IJNSA_ILi256EEENSA_ILi64EEENSA_ILi32EEEEEEaNS5_IJlSB_lEEEaSK_NS4_8TiledMMAINS4_8MMA_AtomIJNS4_4SM904GMMA26MMA_64x64x32_S32S8S8_SS_TNEEEENS4_6LayoutINS5_IJSC_SB_SB_EEENS5_IJSB_NSA_ILi0EEEST_EEEEENS5_IJNS4_10UnderscoreESW_SW_EEEEENS4_23SM90_TMA_LOAD_MULTICASTENS4_14ComposedLayoutINS4_7SwizzleILi1ELi4ELi3EEENS4_18smem_ptr_flag_bitsILi8EEENSR_INS5_IJNSA_ILi8EEESI_EEENS5_IJSI_SB_EEEEEEEvNS4_8identityENS4_13SM90_TMA_LOADES19_vS1A_EENS_8epilogue10collective6detail29Sm90TmaWarpSpecializedAdapterINS1E_15DefaultEpilogueIaSK_SK_NS1D_6thread17LinearCombinationIaLi1EiiLNS1I_9ScaleType4KindE0ELNS_15FloatRoundStyleE2EaEENS1_15EpilogueDefaultEEEEEvvEEEEvNT_6ParamsE,@"STO_CUDA_ENTRY STV_DEFAULT"
_ZN7cutlass13device_kernelINS_4gemm6kernel13GemmUniversalIN4cute5tupleIJiiiiEEENS1_10collective13CollectiveMmaINS1_34MainloopSm90TmaGmmaWarpSpecializedILi4ENS5_IJNS4_1CILi1EEENSA_ILi2EEESB_EEENS1_35KernelTmaWarpSpecializedCooperativeEEENS5_IJNSA_ILi256EEENSA_ILi64EEENSA_ILi32EEEEEEaNS5_IJlSB_lEEEaSK_NS4_8TiledMMAINS4_8MMA_AtomIJNS4_4SM904GMMA26MMA_64x64x32_S32S8S8_SS_TNEEEENS4_6LayoutINS5_IJSC_SB_SB_EEENS5_IJSB_NSA_ILi0EEEST_EEEEENS5_IJNS4_10UnderscoreESW_SW_EEEEENS4_23SM90_TMA_LOAD_MULTICASTENS4_14ComposedLayoutINS4_7SwizzleILi1ELi4ELi3EEENS4_18smem_ptr_flag_bitsILi8EEENSR_INS5_IJNSA_ILi8EEESI_EEENS5_IJSI_SB_EEEEEEEvNS4_8identityENS4_13SM90_TMA_LOADES19_vS1A_EENS_8epilogue10collective6detail29Sm90TmaWarpSpecializedAdapterINS1E_15DefaultEpilogueIaSK_SK_NS1D_6thread17LinearCombinationIaLi1EiiLNS1I_9ScaleType4KindE0ELNS_15FloatRoundStyleE2EaEENS1_15EpilogueDefaultEEEEEvvEEEEvNT_6ParamsE:
[----:B------:R-:W0:Y:S01]  /*0000*/  LDC R1, c[0x0][0x28] ;  /* 0x00000a00ff017b82 */ /* 0x000e220000000800 */
[----:B------:R-:W1:Y:S01]  /*0010*/  S2R R18, SR_TID.X ;  /* 0x0000000000127919 */ /* 0x000e620000002100 */
[----:B------:R-:W-:Y:S01]  /*0020*/  ELECT P0, URZ, PT ;  /* 0x00000000003f782f */ /* 0x000fe20003800000 */
[----:B------:R-:W-:Y:S01]  /*0030*/  BSSY B0, `(.L_x_0) ;  /* 0x000000f000007945 */ /* 0x000fe20003800000 */
[--C-:B-1----:R-:W-:Y:S02]  /*0040*/  SHF.R.U32.HI R0, RZ, 0x5, R18.reuse ;  /* 0x00000005ff007819 */ /* 0x102fe40000011612 */
[----:B------:R-:W-:-:S03]  /*0050*/  SHF.R.U32.HI R3, RZ, 0x7, R18 ;  /* 0x00000007ff037819 */ /* 0x000fc60000011612 */
[----:B------:R-:W1:Y:S04]  /*0060*/  SHFL.IDX PT, R2, R0, RZ, 0x1f ;  /* 0x00001fff00027589 */ /* 0x000e6800000e0000 */
[----:B------:R2:W3:Y:S01]  /*0070*/  SHFL.IDX PT, R5, R3, RZ, 0x1f ;  /* 0x00001fff03057589 */ /* 0x0004e200000e0000 */
[----:B-1----:R-:W-:-:S13]  /*0080*/  ISETP.NE.OR P0, PT, R2, RZ, !P0 ;  /* 0x000000ff0200720c */ /* 0x002fda0004705670 */
[----:B0-23--:R-:W-:Y:S05]  /*0090*/  @P0 BRA `(.L_x_1) ;  /* 0x0000000000200947 */ /* 0x00dfea0003800000 */
[----:B------:R-:W-:Y:S02]  /*00a0*/  ULDC.64 UR4, c[0x0][0x198] ;  /* 0x0000660000047ab9 */ /* 0x000fe40000000a00 */
[----:B------:R-:W-:Y:S02]  /*00b0*/  UIADD3 UR6, UP0, UR4, 0xf0, URZ ;  /* 0x000000f004067890 */ /* 0x000fe4000ff1e03f */
[----:B------:R-:W-:Y:S02]  /*00c0*/  UIADD3 UR4, UP1, UR4, 0x1f0, URZ ;  /* 0x000001f004047890 */ /* 0x000fe4000ff3e03f */
[----:B------:R-:W-:Y:S02]  /*00d0*/  UIADD3.X UR7, URZ, UR5, URZ, UP0, !UPT ;  /* 0x000000053f077290 */ /* 0x000fe400087fe43f */
[----:B------:R-:W-:-:S07]  /*00e0*/  UIADD3.X UR5, URZ, UR5, URZ, UP1, !UPT ;  /* 0x000000053f057290 */ /* 0x000fce0008ffe43f */
[----:B------:R0:W-:Y:S02]  /*00f0*/  UTMACCTL.PF [UR6] ;  /* 0x00000000060079b9 */ /* 0x0001e40008040000 */
[----:B------:R0:W-:Y:S02]  /*0100*/  UTMACCTL.PF [UR4] ;  /* 0x00000000040079b9 */ /* 0x0001e40008040000 */
[----:B0-----:R-:W-:Y:S01]  /*0110*/  NOP ;  /* 0x0000000000007918 */ /* 0x001fe20000000000 */
.L_x_1:
[----:B------:R-:W-:Y:S05]  /*0120*/  BSYNC B0 ;  /* 0x0000000000007941 */ /* 0x000fea0003800000 */
.L_x_0:
[----:B------:R-:W0:Y:S02]  /*0130*/  SHFL.IDX PT, R3, R0, RZ, 0x1f ;  /* 0x00001fff00037589 */ /* 0x000e2400000e0000 */
[----:B0-----:R-:W-:-:S13]  /*0140*/  ISETP.NE.AND P0, PT, R3, RZ, PT ;  /* 0x000000ff0300720c */ /* 0x001fda0003f05270 */
[----:B------:R-:W-:Y:S05]  /*0150*/  @P0 BRA `(.L_x_2) ;  /* 0x0000000000580947 */ /* 0x000fea0003800000 */
[----:B------:R-:W0:Y:S01]  /*0160*/  S2UR UR8, SR_CgaCtaId ;  /* 0x00000000000879c3 */ /* 0x000e220000008800 */
[----:B------:R-:W-:Y:S01]  /*0170*/  UMOV UR4, 0x400 ;  /* 0x0000040000047882 */ /* 0x000fe20000000000 */
[----:B------:R-:W-:Y:S01]  /*0180*/  UMOV UR5, 0x1 ;  /* 0x0000000100057882 */ /* 0x000fe20000000000 */
[----:B------:R-:W-:Y:S01]  /*0190*/  UMOV UR6, 0x4 ;  /* 0x0000000400067882 */ /* 0x000fe20000000000 */
[----:B------:R-:W-:Y:S01]  /*01a0*/  ELECT P0, URZ, PT ;  /* 0x00000000003f782f */ /* 0x000fe20003800000 */
[----:B------:R-:W-:-:S04]  /*01b0*/  UIADD3 UR6, -UR6, 0x100000, URZ ;  /* 0x0010000006067890 */ /* 0x000fc8000fffe13f */
[----:B------:R-:W-:Y:S02]  /*01c0*/  USHF.L.U32 UR7, UR6, 0xb, URZ ;  /* 0x0000000b06077899 */ /* 0x000fe4000800063f */
[----:B------:R-:W-:Y:S02]  /*01d0*/  USHF.L.U32 UR6, UR6, 0x1, URZ ;  /* 0x0000000106067899 */ /* 0x000fe4000800063f */
[----:B0-----:R-:W-:Y:S02]  /*01e0*/  ULEA UR8, UR8, UR4, 0x18 ;  /* 0x0000000408087291 */ /* 0x001fe4000f8ec03f */
[----:B------:R-:W-:-:S04]  /*01f0*/  UIADD3 UR4, -UR5, 0x100000, URZ ;  /* 0x0010000005047890 */ /* 0x000fc8000fffe13f */
[----:B------:R-:W-:Y:S02]  /*0200*/  USHF.L.U32 UR5, UR4, 0xb, URZ ;  /* 0x0000000b04057899 */ /* 0x000fe4000800063f */
[----:B------:R-:W-:Y:S01]  /*0210*/  USHF.L.U32 UR4, UR4, 0x1, URZ ;  /* 0x0000000104047899 */ /* 0x000fe2000800063f */
[----:B------:R-:W0:Y:S11]  /*0220*/  FENCE.VIEW.ASYNC.S ;  /* 0x00000000000073c6 */ /* 0x000e360000000000 */
[----:B0-----:R0:W1:Y:S01]  /*0230*/  SYNCS.EXCH.64 URZ, [UR8], UR4 ;  /* 0x00000004083f75b2 */ /* 0x0010620008000100 */
[----:B------:R0:W2:Y:S01]  /*0240*/  SYNCS.EXCH.64 URZ, [UR8+0x20], UR6 ;  /* 0x00002006083f75b2 */ /* 0x0000a20008000100 */
[----:B------:R0:W3:Y:S01]  /*0250*/  SYNCS.EXCH.64 URZ, [UR8+0x8], UR4 ;  /* 0x00000804083f75b2 */ /* 0x0000e20008000100 */
[----:B------:R0:W4:Y:S01]  /*0260*/  SYNCS.EXCH.64 URZ, [UR8+0x28], UR6 ;  /* 0x00002806083f75b2 */ /* 0x0001220008000100 */
[----:B------:R0:W0:Y:S01]  /*0270*/  SYNCS.EXCH.64 URZ, [UR8+0x10], UR4 ;  /* 0x00001004083f75b2 */ /* 0x0000220008000100 */
[----:B------:R0:W0:Y:S01]  /*0280*/  SYNCS.EXCH.64 URZ, [UR8+0x30], UR6 ;  /* 0x00003006083f75b2 */ /* 0x0000220008000100 */
[----:B------:R0:W0:Y:S01]  /*0290*/  SYNCS.EXCH.64 URZ, [UR8+0x18], UR4 ;  /* 0x00001804083f75b2 */ /* 0x0000220008000100 */
[----:B------:R0:W0:Y:S01]  /*02a0*/  SYNCS.EXCH.64 URZ, [UR8+0x38], UR6 ;  /* 0x00003806083f75b2 */ /* 0x0000220008000100 */
[----:B------:R-:W-:Y:S01]  /*02b0*/  NOP ;  /* 0x0000000000007918 */ /* 0x000fe20000000000 */
.L_x_2:
[----:B------:R-:W-:Y:S01]  /*02c0*/  SHF.R.S32.HI R7, RZ, 0x1f, R18 ;  /* 0x0000001fff077819 */ /* 0x000fe20000011412 */
[----:B------:R-:W5:Y:S01]  /*02d0*/  SHFL.IDX PT, R0, R0, RZ, 0x1f ;  /* 0x00001fff00007589 */ /* 0x000f6200000e0000 */
[----:B0-----:R-:W0:Y:S01]  /*02e0*/  S2UR UR8, SR_CTAID.X ;  /* 0x00000000000879c3 */ /* 0x001e220000002500 */
[----:B------:R-:W-:Y:S02]  /*02f0*/  ELECT P0, URZ, PT ;  /* 0x00000000003f782f */ /* 0x000fe40003800000 */
[----:B------:R-:W-:Y:S01]  /*0300*/  LEA.HI R7, R7, R18, RZ, 0x7 ;  /* 0x0000001207077211 */ /* 0x000fe200078f38ff */
[----:B------:R-:W1:Y:S01]  /*0310*/  S2R R4, SR_CTAID.Y ;  /* 0x0000000000047919 */ /* 0x000e620000002600 */
[----:B------:R-:W-:Y:S01]  /*0320*/  ULDC UR4, c[0x0][0x154] ;  /* 0x0000550000047ab9 */ /* 0x000fe20000000800 */
[----:B------:R-:W-:Y:S01]  /*0330*/  NOP ;  /* 0x0000000000007918 */ /* 0x000fe20000000000 */
[----:B------:R-:W-:Y:S01]  /*0340*/  LOP3.LUT R7, R7, 0xffffff80, RZ, 0xc0, !PT ;  /* 0xffffff8007077812 */ /* 0x000fe200078ec0ff */
[----:B------:R-:W-:Y:S01]  /*0350*/  NOP ;  /* 0x0000000000007918 */ /* 0x000fe20000000000 */
[----:B------:R-:W2:Y:S03]  /*0360*/  LDC R12, c[0x0][0x140] ;  /* 0x00005000ff0c7b82 */ /* 0x000ea60000000800 */
[----:B------:R-:W-:-:S05]  /*0370*/  IMAD.IADD R7, R18, 0x1, -R7 ;  /* 0x0000000112077824 */ /* 0x000fca00078e0a07 */
[----:B------:R-:W-:Y:S02]  /*0380*/  SHF.R.S32.HI R6, RZ, 0x1f, R7 ;  /* 0x0000001fff067819 */ /* 0x000fe40000011407 */
[----:B------:R-:W-:Y:S02]  /*0390*/  LOP3.LUT P2, RZ, R7, 0x7, RZ, 0xc0, !PT ;  /* 0x0000000707ff7812 */ /* 0x000fe4000784c0ff */
[----:B------:R-:W-:Y:S02]  /*03a0*/  LEA.HI R6, R6, R7, RZ, 0x3 ;  /* 0x0000000706067211 */ /* 0x000fe400078f18ff */
[----:B-----5:R-:W-:Y:S02]  /*03b0*/  ISETP.NE.OR P0, PT, R0, RZ, !P0 ;  /* 0x000000ff0000720c */ /* 0x020fe40004705670 */
[--C-:B------:R-:W-:Y:S02]  /*03c0*/  SHF.R.S32.HI R0, RZ, 0x3, R6.reuse ;  /* 0x00000003ff007819 */ /* 0x100fe40000011406 */
[----:B------:R-:W-:-:S02]  /*03d0*/  SHF.R.S32.HI R9, RZ, 0x1f, R6 ;  /* 0x0000001fff097819 */ /* 0x000fc40000011406 */
[----:B------:R-:W-:Y:S02]  /*03e0*/  SHF.R.S32.HI R6, RZ, 0x1f, R3 ;  /* 0x0000001fff067819 */ /* 0x000fe40000011403 */
[----:B------:R-:W-:Y:S02]  /*03f0*/  LEA.HI R9, R9, R0, RZ, 0x2 ;  /* 0x0000000009097211 */ /* 0x000fe400078f10ff */
[----:B------:R-:W-:Y:S02]  /*0400*/  LEA.HI R6, R6, R3, RZ, 0x2 ;  /* 0x0000000306067211 */ /* 0x000fe400078f10ff */
[----:B-1----:R-:W-:Y:S01]  /*0410*/  I2FP.F32.U32 R8, R4 ;  /* 0x0000000400087245 */ /* 0x002fe20000201000 */
[----:B------:R-:W-:Y:S01]  /*0420*/  VOTEU.ALL UP0, P0 ;  /* 0x00000000003f7886 */ /* 0x000fe20000000000 */
[----:B------:R-:W-:Y:S01]  /*0430*/  LOP3.LUT R6, R6, 0x3ffffffc, RZ, 0xc0, !PT ;  /* 0x3ffffffc06067812 */ /* 0x000fe200078ec0ff */
[----:B------:R-:W-:Y:S01]  /*0440*/  VOTEU.ALL UP1, P0 ;  /* 0x00000000003f7886 */ /* 0x000fe20000020000 */
[----:B------:R-:W-:Y:S01]  /*0450*/  LOP3.LUT R9, R9, 0xfffffffc, RZ, 0xc0, !PT ;  /* 0xfffffffc09097812 */ /* 0x000fe200078ec0ff */
[----:B------:R-:W-:Y:S01]  /*0460*/  FMUL R10, R8, UR4 ;  /* 0x00000004080a7c20 */ /* 0x000fe20008400000 */
[----:B------:R-:W1:Y:S01]  /*0470*/  @!UP0 S2UR UR7, SR_CgaCtaId ;  /* 0x00000000000789c3 */ /* 0x000e620000008800 */
[----:B------:R-:W-:Y:S01]  /*0480*/  IMAD.IADD R11, R3, 0x1, -R6 ;  /* 0x00000001030b7824 */ /* 0x000fe200078e0a06 */
[----:B0-----:R-:W-:Y:S01]  /*0490*/  I2FP.F32.U32 R6, UR8 ;  /* 0x0000000800067c45 */ /* 0x001fe20008201000 */
[----:B------:R-:W-:Y:S01]  /*04a0*/  IMAD.IADD R0, R0, 0x1, -R9 ;  /* 0x0000000100007824 */ /* 0x000fe200078e0a09 */
[----:B------:R-:W-:Y:S01]  /*04b0*/  ULDC UR4, c[0x0][0x150] ;  /* 0x0000540000047ab9 */ /* 0x000fe20000000800 */
[----:B------:R-:W0:Y:S01]  /*04c0*/  F2I.U32.TRUNC.NTZ R10, R10 ;  /* 0x0000000a000a7305 */ /* 0x000e22000020f000 */
[----:B------:R-:W-:Y:S01]  /*04d0*/  SHF.R.S32.HI R3, RZ, 0x1f, R2 ;  /* 0x0000001fff037819 */ /* 0x000fe20000011402 */
[----:B------:R-:W-:Y:S01]  /*04e0*/  FMUL R6, R6, UR4 ;  /* 0x0000000406067c20 */ /* 0x000fe20008400000 */
[----:B------:R-:W5:Y:S01]  /*04f0*/  LDC R9, c[0x0][0x148] ;  /* 0x00005200ff097b82 */ /* 0x000f620000000800 */
[----:B------:R-:W-:Y:S01]  /*0500*/  IMAD R11, R11, 0x4, R0 ;  /* 0x000000040b0b7824 */ /* 0x000fe200078e0200 */
[----:B------:R-:W-:Y:S01]  /*0510*/  LEA.HI R3, R3, R2, RZ, 0x2 ;  /* 0x0000000203037211 */ /* 0x000fe200078f10ff */
[----:B------:R-:W-:Y:S01]  /*0520*/  UMOV UR4, 0x20 ;  /* 0x0000002000047882 */ /* 0x000fe20000000000 */
[----:B------:R-:W-:Y:S01]  /*0530*/  @!UP0 UMOV UR6, 0x400 ;  /* 0x0000040000068882 */ /* 0x000fe20000000000 */
[----:B------:R-:W3:Y:S01]  /*0540*/  F2I.U32.TRUNC.NTZ R6, R6 ;  /* 0x0000000600067305 */ /* 0x000ee2000020f000 */
[----:B------:R-:W-:Y:S01]  /*0550*/  LOP3.LUT R3, R3, 0xfffffffc, RZ, 0xc0, !PT ;  /* 0xfffffffc03037812 */ /* 0x000fe200078ec0ff */
[----:B------:R-:W-:Y:S01]  /*0560*/  IMAD.SHL.U32 R22, R11, 0x4, RZ ;  /* 0x000000040b167824 */ /* 0x000fe200078e00ff */
[----:B------:R-:W4:Y:S01]  /*0570*/  LDC R8, c[0x0][0x144] ;  /* 0x00005100ff087b82 */ /* 0x000f220000000800 */
[----:B------:R-:W-:-:S04]  /*0580*/  @!UP0 UIADD3 UR4, -UR4, 0x100000, URZ ;  /* 0x0010000004048890 */ /* 0x000fc8000fffe13f */
[----:B------:R-:W-:Y:S02]  /*0590*/  @!UP0 USHF.L.U32 UR5, UR4, 0xb, URZ ;  /* 0x0000000b04058899 */ /* 0x000fe4000800063f */
[----:B------:R-:W-:Y:S01]  /*05a0*/  @!UP0 USHF.L.U32 UR4, UR4, 0x1, URZ ;  /* 0x0000000104048899 */ /* 0x000fe2000800063f */
[----:B--2---:R-:W-:Y:S01]  /*05b0*/  ISETP.EQ.U32.AND P3, PT, R12, 0x1, PT ;  /* 0x000000010c00780c */ /* 0x004fe20003f62070 */
[----:B------:R-:W-:Y:S01]  /*05c0*/  IMAD.IADD R0, R2, 0x1, -R3 ;  /* 0x0000000102007824 */ /* 0x000fe200078e0a03 */
[----:B------:R-:W-:Y:S01]  /*05d0*/  LOP3.LUT R22, R11, 0xc, R22, 0x78, !PT ;  /* 0x0000000c0b167812 */ /* 0x000fe200078e7816 */
[----:B0-----:R-:W-:Y:S01]  /*05e0*/  IMAD.MOV R14, RZ, RZ, -R10 ;  /* 0x000000ffff0e7224 */ /* 0x001fe200078e0a0a */
[----:B-1----:R-:W-:Y:S02]  /*05f0*/  @!UP0 ULEA UR6, UR7, UR6, 0x18 ;  /* 0x0000000607068291 */ /* 0x002fe4000f8ec03f */
[----:B------:R-:W-:Y:S01]  /*0600*/  ISETP.NE.AND P1, PT, R0, 0x3, PT ;  /* 0x000000030000780c */ /* 0x000fe20003f25270 */
[----:B------:R-:W-:Y:S01]  /*0610*/  VOTEU.ALL UP0, P0 ;  /* 0x00000000003f7886 */ /* 0x000fe20000000000 */
[----:B------:R-:W-:Y:S01]  /*0620*/  ISETP.LT.U32.AND P0, PT, R22, 0x2, !P2 ;  /* 0x000000021600780c */ /* 0x000fe20005701070 */
[----:B---3--:R-:W-:Y:S01]  /*0630*/  IMAD.MOV R3, RZ, RZ, -R6 ;  /* 0x000000ffff037224 */ /* 0x008fe200078e0a06 */
[----:B------:R-:W-:-:S02]  /*0640*/  ISETP.EQ.OR P1, PT, R0, RZ, !P1 ;  /* 0x000000ff0000720c */ /* 0x000fc40004f22670 */
[----:B------:R-:W-:Y:S01]  /*0650*/  ISETP.NE.AND P2, PT, R5, RZ, PT ;  /* 0x000000ff0500720c */ /* 0x000fe20003f45270 */
[----:B-----5:R-:W-:Y:S01]  /*0660*/  IMAD R7, R9, R14, R4 ;  /* 0x0000000e09077224 */ /* 0x020fe200078e0204 */
[----:B------:R-:W-:Y:S01]  /*0670*/  ISETP.EQ.AND P1, PT, R5, RZ, P1 ;  /* 0x000000ff0500720c */ /* 0x000fe20000f22270 */
[----:B------:R-:W0:Y:S02]  /*0680*/  FENCE.VIEW.ASYNC.S ;  /* 0x00000000000073c6 */ /* 0x000e240000000000 */
[----:B0-----:R0:W1:Y:S01]  /*0690*/  @!UP0 SYNCS.EXCH.64 URZ, [UR6+0x50], UR4 ;  /* 0x00005004063f85b2 */ /* 0x0010620008000100 */
[----:B------:R-:W-:Y:S02]  /*06a0*/  ISETP.NE.AND P4, PT, R7, R22, PT ;  /* 0x000000160700720c */ /* 0x000fe40003f85270 */
[----:B------:R-:W-:Y:S01]  /*06b0*/  SEL R19, RZ, 0x1, !P1 ;  /* 0x00000001ff137807 */ /* 0x000fe20004800000 */
[----:B----4-:R-:W-:Y:S02]  /*06c0*/  IMAD R3, R8, R3, UR8 ;  /* 0x0000000808037e24 */ /* 0x010fe4000f8e0203 */
[----:B------:R-:W-:-:S03]  /*06d0*/  VIADD R8, R5, 0xffffffff ;  /* 0xffffffff05087836 */ /* 0x000fc60000000000 */
[----:B------:R-:W-:Y:S02]  /*06e0*/  ISETP.EQ.OR P4, PT, R3, RZ, !P4 ;  /* 0x000000ff0300720c */ /* 0x000fe40006782670 */
[----:B------:R-:W-:Y:S02]  /*06f0*/  ISETP.GE.U32.AND P5, PT, R8, 0x2, PT ;  /* 0x000000020800780c */ /* 0x000fe40003fa6070 */
[----:B------:R-:W-:Y:S02]  /*0700*/  PLOP3.LUT P0, PT, P0, P4, PT, 0x80, 0x0 ;  /* 0x000000000000781c */ /* 0x000fe40000709070 */
[----:B------:R-:W-:Y:S01]  /*0710*/  SEL R19, R19, 0x2, P5 ;  /* 0x0000000213137807 */ /* 0x000fe20002800000 */
[----:B------:R0:W2:Y:S01]  /*0720*/  @!UP1 SYNCS.EXCH.64 URZ, [UR6+0x58], UR4 ;  /* 0x00005804063f95b2 */ /* 0x0000a20008000100 */
[----:B------:R-:W-:Y:S01]  /*0730*/  P2R R102, PR, RZ, 0x1 ;  /* 0x00000001ff667803 */ /* 0x000fe20000000000 */
[----:B------:R-:W-:Y:S01]  /*0740*/  NOP ;  /* 0x0000000000007918 */ /* 0x000fe20000000000 */
[----:B------:R-:W-:Y:S07]  /*0750*/  @!P3 BRA `(.L_x_3) ;  /* 0x000000000008b947 */ /* 0x000fee0003800000 */
[----:B-12---:R-:W-:Y:S01]  /*0760*/  UCGABAR_ARV ;  /* 0x00000000000079c7 */ /* 0x006fe20008000000 */
[----:B------:R-:W-:Y:S05]  /*0770*/  BRA `(.L_x_4) ;  /* 0x0000000000047947 */ /* 0x000fea0003800000 */
.L_x_3:
[----:B-12---:R-:W-:Y:S01]  /*0780*/  NOP ;  /* 0x0000000000007918 */ /* 0x006fe20000000000 */
.L_x_4:
[----:B------:R-:W1:Y:S01]  /*0790*/  LDC R2, c[0x0][0x65c] ;  /* 0x00019700ff027b82 */ /* 0x000e620000000800 */
[----:B------:R-:W-:Y:S02]  /*07a0*/  IMAD.U32 R6, RZ, RZ, UR8 ;  /* 0x00000008ff067e24 */ /* 0x000fe4000f8e00ff */
[----:B------:R-:W-:Y:S01]  /*07b0*/  IMAD.MOV.U32 R7, RZ, RZ, RZ ;  /* 0x000000ffff077224 */ /* 0x000fe200078e00ff */
[----:B-1----:R-:W-:-:S04]  /*07c0*/  ISETP.NE.AND P1, PT, R2, 0x1, PT ;  /* 0x000000010200780c */ /* 0x002fc80003f25270 */
[----:B------:R-:W-:-:S09]  /*07d0*/  P2R R5, PR, RZ, 0x2 ;  /* 0x00000002ff057803 */ /* 0x000fd20000000000 */
[----:B------:R-:W1:Y:S01]  /*07e0*/  @P1 LDC R17, c[0x0][0x10] ;  /* 0x00000400ff111b82 */ /* 0x000e620000000800 */
[----:B------:R-:W-:Y:S02]  /*07f0*/  @P1 IMAD.MOV.U32 R5, RZ, RZ, RZ ;  /* 0x000000ffff051224 */ /* 0x000fe400078e00ff */
[----:B------:R-:W-:-:S05]  /*0800*/  @P1 IMAD.MOV.U32 R13, RZ, RZ, RZ ;  /* 0x000000ffff0d1224 */ /* 0x000fca00078e00ff */
[----:B------:R-:W2:Y:S01]  /*0810*/  @!P1 LDC R11, c[0x0][0xc] ;  /* 0x00000300ff0b9b82 */ /* 0x000ea20000000800 */
[----:B-1----:R-:W-:-:S04]  /*0820*/  @P1 IMAD.WIDE.U32 R16, R17, UR8, R4 ;  /* 0x0000000811101c25 */ /* 0x002fc8000f8e0004 */
[----:B------:R-:W-:Y:S02]  /*0830*/  @P1 IMAD.IADD R17, R17, 0x1, R13 ;  /* 0x0000000111111824 */ /* 0x000fe400078e020d */
[----:B--2---:R-:W-:-:S04]  /*0840*/  @!P1 IMAD.WIDE.U32 R6, R4, R11, R6 ;  /* 0x0000000b04069225 */ /* 0x004fc800078e0006 */
[----:B------:R-:W-:Y:S02]  /*0850*/  @!P1 IMAD.MOV.U32 R16, RZ, RZ, R6 ;  /* 0x000000ffff109224 */ /* 0x000fe400078e0006 */
[----:B------:R-:W-:Y:S01]  /*0860*/  @!P1 IMAD.MOV.U32 R17, RZ, RZ, R7 ;  /* 0x000000ffff119224 */ /* 0x000fe200078e0007 */
[----:B------:R-:W-:Y:S06]  /*0870*/  @!P3 BRA `(.L_x_5) ;  /* 0x00000000000cb947 */ /* 0x000fec0003800000 */
[----:B------:R-:W-:Y:S01]  /*0880*/  UCGABAR_WAIT ;  /* 0x0000000000007dc7 */ /* 0x000fe20008000000 */
[----:B------:R-:W-:Y:S01]  /*0890*/  CCTL.IVALL ;  /* 0x00000000ff00798f */ /* 0x000fe20002000000 */
[----:B------:R-:W-:Y:S05]  /*08a0*/  BRA `(.L_x_6) ;  /* 0x0000000000047947 */ /* 0x000fea0003800000 */
.L_x_5:
[----:B------:R-:W-:Y:S06]  /*08b0*/  BAR.SYNC.DEFER_BLOCKING 0x0 ;  /* 0x0000000000007b1d */ /* 0x000fec0000010000 */
.L_x_6:
[----:B------:R-:W-:Y:S05]  /*08c0*/  @!P2 BRA `(.L_x_7) ;  /* 0x0000004c00dca947 */ /* 0x000fea0003800000 */
[----:B------:R-:W-:-:S13]  /*08d0*/  ISETP.GT.U32.AND P0, PT, R8, 0x1, PT ;  /* 0x000000010800780c */ /* 0x000fda0003f04070 */
[----:B0-----:R-:W-:Y:S05]  /*08e0*/  @P0 EXIT ;  /* 0x000000000000094d */ /* 0x001fea0003800000 */
[----:B------:R-:W-:Y:S01]  /*08f0*/  ULDC.64 UR4, c[0x0][0x650] ;  /* 0x0001940000047ab9 */ /* 0x000fe20000000a00 */
[----:B------:R-:W-:Y:S01]  /*0900*/  PRMT R0, RZ, 0x7610, R0 ;  /* 0x00007610ff007816 */ /* 0x000fe20000000000 */
[----:B------:R-:W-:Y:S01]  /*0910*/  IMAD.MOV.U32 R91, RZ, RZ, -0x1 ;  /* 0xffffffffff5b7424 */ /* 0x000fe200078e00ff */
[----:B------:R-:W-:Y:S01]  /*0920*/  ISETP.GE.U32.AND P0, PT, R16, UR4, PT ;  /* 0x0000000410007c0c */ /* 0x000fe2000bf06070 */
[----:B------:R-:W-:Y:S02]  /*0930*/  IMAD.MOV.U32 R92, RZ, RZ, -0x1 ;  /* 0xffffffffff5c7424 */ /* 0x000fe400078e00ff */
[----:B------:R-:W-:Y:S01]  /*0940*/  IMAD.MOV.U32 R23, RZ, RZ, -0x1 ;  /* 0xffffffffff177424 */ /* 0x000fe200078e00ff */
[----:B------:R-:W-:-:S13]  /*0950*/  ISETP.GE.U32.AND.EX P0, PT, R17, UR5, PT, P0 ;  /* 0x0000000511007c0c */ /* 0x000fda000bf06100 */
[----:B------:R-:W-:Y:S05]  /*0960*/  @P0 BRA `(.L_x_8) ;  /* 0x00000004002c0947 */ /* 0x000fea0003800000 */
[----:B------:R-:W0:Y:S01]  /*0970*/  LDC.64 R20, c[0x0][0x628] ;  /* 0x00018a00ff147b82 */ /* 0x000e220000000a00 */
[----:B------:R-:W-:Y:S02]  /*0980*/  IMAD.MOV.U32 R6, RZ, RZ, R16 ;  /* 0x000000ffff067224 */ /* 0x000fe400078e0010 */
[----:B------:R-:W-:-:S05]  /*0990*/  IMAD.MOV.U32 R7, RZ, RZ, R17 ;  /* 0x000000ffff077224 */ /* 0x000fca00078e0011 */
[----:B------:R-:W1:Y:S08]  /*09a0*/  LDC R0, c[0x0][0x630] ;  /* 0x00018c00ff007b82 */ /* 0x000e700000000800 */
[----:B------:R-:W2:Y:S01]  /*09b0*/  LDC.64 R24, c[0x0][0x620] ;  /* 0x00018800ff187b82 */ /* 0x000ea20000000a00 */
[----:B0-----:R-:W-:-:S04]  /*09c0*/  ISETP.NE.U32.AND P0, PT, R20, RZ, PT ;  /* 0x000000ff1400720c */ /* 0x001fc80003f05070 */
[----:B------:R-:W-:-:S13]  /*09d0*/  ISETP.NE.AND.EX P0, PT, R21, RZ, PT, P0 ;  /* 0x000000ff1500720c */ /* 0x000fda0003f05300 */
[----:B-12---:R-:W-:Y:S05]  /*09e0*/  @!P0 BRA `(.L_x_9) ;  /* 0x0000000000288947 */ /* 0x006fea0003800000 */
[----:B------:R-:W0:Y:S02]  /*09f0*/  LDC R13, c[0x0][0x634] ;  /* 0x00018d00ff0d7b82 */ /* 0x000e240000000800 */
[----:B0-----:R-:W-:-:S05]  /*0a00*/  IADD3 R13, P0, R16, R13, RZ ;  /* 0x0000000d100d7210 */ /* 0x001fca0007f1e0ff */
[----:B------:R-:W-:-:S04]  /*0a10*/  IMAD.X R15, RZ, RZ, R17, P0 ;  /* 0x000000ffff0f7224 */ /* 0x000fc800000e0611 */
[----:B------:R-:W-:-:S04]  /*0a20*/  IMAD.WIDE.U32 R6, R15, R20, RZ ;  /* 0x000000140f067225 */ /* 0x000fc800078e00ff */
[----:B------:R-:W-:-:S04]  /*0a30*/  IMAD.WIDE.U32 R10, P0, R13, R21, R6 ;  /* 0x000000150d0a7225 */ /* 0x000fc80007800006 */
[----:B------:R-:W-:-:S04]  /*0a40*/  IMAD.WIDE.U32 R6, R13, R20, RZ ;  /* 0x000000140d067225 */ /* 0x000fc800078e00ff */
[----:B------:R-:W-:Y:S01]  /*0a50*/  IMAD.X R13, RZ, RZ, RZ, P0 ;  /* 0x000000ffff0d7224 */ /* 0x000fe200000e06ff */
[----:B------:R-:W-:Y:S01]  /*0a60*/  IADD3 RZ, P0, R7, R10, RZ ;  /* 0x0000000a07ff7210 */ /* 0x000fe20007f1e0ff */
[----:B------:R-:W-:-:S04]  /*0a70*/  IMAD.MOV.U32 R12, RZ, RZ, R11 ;  /* 0x000000ffff0c7224 */ /* 0x000fc800078e000b */
[----:B------:R-:W-:-:S08]  /*0a80*/  IMAD.WIDE.U32.X R6, R15, R21, R12, P0 ;  /* 0x000000150f067225 */ /* 0x000fd000000e040c */
.L_x_9:
[----:B------:R-:W0:Y:S01]  /*0a90*/  LDC.64 R20, c[0x0][0x640] ;  /* 0x00019000ff147b82 */ /* 0x000e220000000a00 */
[--C-:B------:R-:W-:Y:S01]  /*0aa0*/  SHF.R.U64 R27, R6, R0, R7.reuse ;  /* 0x00000000061b7219 */ /* 0x100fe20000001207 */
[----:B------:R-:W-:Y:S01]  /*0ab0*/  IMAD R28, R9, R14, R4 ;  /* 0x0000000e091c7224 */ /* 0x000fe200078e0204 */
[----:B------:R-:W-:Y:S02]  /*0ac0*/  SHF.R.U32.HI R0, RZ, R0, R7 ;  /* 0x00000000ff007219 */ /* 0x000fe40000011607 */
[----:B------:R-:W-:-:S03]  /*0ad0*/  IADD3 R5, P0, RZ, -R27, RZ ;  /* 0x8000001bff057210 */ /* 0x000fc60007f1e0ff */
[----:B------:R-:W1:Y:S02]  /*0ae0*/  LDC R8, c[0x0][0x618] ;  /* 0x00018600ff087b82 */ /* 0x000e640000000800 */
[----:B------:R-:W-:-:S04]  /*0af0*/  IMAD.X R7, RZ, RZ, ~R0, P0 ;  /* 0x000000ffff077224 */ /* 0x000fc800000e0e00 */
[-C--:B------:R-:W-:Y:S02]  /*0b00*/  IMAD R0, R7, R24.reuse, RZ ;  /* 0x0000001807007224 */ /* 0x080fe400078e02ff */
[----:B------:R-:W2:Y:S01]  /*0b10*/  LDC R11, c[0x0][0x608] ;  /* 0x00018200ff0b7b82 */ /* 0x000ea20000000800 */
[----:B------:R-:W-:-:S04]  /*0b20*/  IMAD.WIDE.U32 R6, R5, R24, R16 ;  /* 0x0000001805067225 */ /* 0x000fc800078e0010 */
[----:B------:R-:W-:Y:S02]  /*0b30*/  IMAD R5, R5, R25, R0 ;  /* 0x0000001905057224 */ /* 0x000fe400078e0200 */
[----:B------:R-:W-:Y:S01]  /*0b40*/  IMAD.MOV.U32 R25, RZ, RZ, 0x1 ;  /* 0x00000001ff197424 */ /* 0x000fe200078e00ff */
[----:B------:R-:W3:Y:S01]  /*0b50*/  LDC R12, c[0x0][0x658] ;  /* 0x00019600ff0c7b82 */ /* 0x000ee20000000800 */
[----:B0-----:R-:W-:Y:S01]  /*0b60*/  ISETP.NE.U32.AND P0, PT, R20, RZ, PT ;  /* 0x000000ff1400720c */ /* 0x001fe20003f05070 */
[----:B------:R-:W-:Y:S02]  /*0b70*/  IMAD.IADD R5, R7, 0x1, R5 ;  /* 0x0000000107057824 */ /* 0x000fe400078e0205 */
[----:B------:R-:W-:Y:S01]  /*0b80*/  IMAD.MOV.U32 R7, RZ, RZ, -0x1 ;  /* 0xffffffffff077424 */ /* 0x000fe200078e00ff */
[----:B------:R-:W-:-:S03]  /*0b90*/  ISETP.NE.AND.EX P0, PT, R21, RZ, PT, P0 ;  /* 0x000000ff1500720c */ /* 0x000fc60003f05300 */
[----:B------:R-:W0:Y:S01]  /*0ba0*/  LDC R15, c[0x0][0x600] ;  /* 0x00018000ff0f7b82 */ /* 0x000e220000000800 */
[-CC-:B-1----:R-:W-:Y:S02]  /*0bb0*/  SHF.R.U64 R13, R6, R8.reuse, R5.reuse ;  /* 0x00000008060d7219 */ /* 0x182fe40000001205 */
[----:B------:R-:W-:-:S05]  /*0bc0*/  SHF.R.U32.HI R0, RZ, R8, R5 ;  /* 0x00000008ff007219 */ /* 0x000fca0000011605 */
[----:B------:R-:W1:Y:S01]  /*0bd0*/  LDC R23, c[0x0][0x648] ;  /* 0x00019200ff177b82 */ /* 0x000e620000000800 */
[-CC-:B--2---:R-:W-:Y:S02]  /*0be0*/  SHF.R.U64 R29, R13, R11.reuse, R0.reuse ;  /* 0x0000000b0d1d7219 */ /* 0x184fe40000001200 */
[----:B------:R-:W-:-:S05]  /*0bf0*/  SHF.R.U32.HI R5, RZ, R11, R0 ;  /* 0x0000000bff057219 */ /* 0x000fca0000011600 */
[----:B------:R-:W2:Y:S01]  /*0c00*/  LDC R24, c[0x0][0x638] ;  /* 0x00018e00ff187b82 */ /* 0x000ea20000000800 */
[-CC-:B---3--:R-:W-:Y:S02]  /*0c10*/  SHF.R.U64 R14, R29, R12.reuse, R5.reuse ;  /* 0x0000000c1d0e7219 */ /* 0x188fe40000001205 */
[-C--:B------:R-:W-:Y:S02]  /*0c20*/  SHF.L.U32 R0, R7, R12.reuse, RZ ;  /* 0x0000000c07007219 */ /* 0x080fe400000006ff */
[----:B------:R-:W-:Y:S01]  /*0c30*/  SHF.R.U32.HI R5, RZ, R12, R5 ;  /* 0x0000000cff057219 */ /* 0x000fe20000011605 */
[----:B------:R-:W-:Y:S01]  /*0c40*/  IMAD.MOV.U32 R4, RZ, RZ, R14 ;  /* 0x000000ffff047224 */ /* 0x000fe200078e000e */
[----:B------:R-:W-:Y:S01]  /*0c50*/  LOP3.LUT R10, RZ, R0, RZ, 0x33, !PT ;  /* 0x00000000ff0a7212 */ /* 0x000fe200078e33ff */
[----:B------:R-:W3:Y:S01]  /*0c60*/  LDC R26, c[0x0][0x610] ;  /* 0x00018400ff1a7b82 */ /* 0x000ee20000000800 */
[----:B------:R-:W-:Y:S05]  /*0c70*/  @!P0 BRA `(.L_x_10) ;  /* 0x0000000000288947 */ /* 0x000fea0003800000 */
[----:B------:R-:W4:Y:S02]  /*0c80*/  LDC R9, c[0x0][0x64c] ;  /* 0x00019300ff097b82 */ /* 0x000f240000000800 */
[----:B----4-:R-:W-:-:S05]  /*0c90*/  IADD3 R9, P0, R14, R9, RZ ;  /* 0x000000090e097210 */ /* 0x010fca0007f1e0ff */
        /* <DEDUP_REMOVED lines=8> */
.L_x_10:
[----:B-1----:R-:W-:Y:S01]  /*0d20*/  SHF.R.U64 R4, R4, R23, R5 ;  /* 0x0000001704047219 */ /* 0x002fe20000001205 */
[----:B0-----:R-:W-:Y:S01]  /*0d30*/  VIADD R6, R15, 0xffffffff ;  /* 0xffffffff0f067836 */ /* 0x001fe20000000000 */
[----:B------:R-:W-:Y:S01]  /*0d40*/  SHF.L.U32 R0, R25, R12, RZ ;  /* 0x0000000c19007219 */ /* 0x000fe200000006ff */
[----:B------:R-:W-:Y:S01]  /*0d50*/  IMAD.MOV.U32 R23, RZ, RZ, R27 ;  /* 0x000000ffff177224 */ /* 0x000fe200078e001b */
[----:B------:R-:W-:Y:S01]  /*0d60*/  LOP3.LUT R5, R29, R10, RZ, 0xc0, !PT ;  /* 0x0000000a1d057212 */ /* 0x000fe200078ec0ff */
[----:B------:R-:W-:Y:S01]  /*0d70*/  IMAD.MOV R7, RZ, RZ, -R4 ;  /* 0x000000ffff077224 */ /* 0x000fe200078e0a04 */
[----:B------:R-:W-:Y:S02]  /*0d80*/  SEL R3, R3, R28, !P1 ;  /* 0x0000001c03037207 */ /* 0x000fe40004800000 */
[----:B------:R-:W-:Y:S01]  /*0d90*/  LOP3.LUT R6, R13, R6, RZ, 0xc0, !PT ;  /* 0x000000060d067212 */ /* 0x000fe200078ec0ff */
[----:B------:R-:W-:Y:S02]  /*0da0*/  IMAD R4, R0, R4, R5 ;  /* 0x0000000400047224 */ /* 0x000fe400078e0205 */
[----:B--2---:R-:W-:-:S02]  /*0db0*/  IMAD R0, R7, R24, R14 ;  /* 0x0000001807007224 */ /* 0x004fc400078e020e */
[----:B---3--:R-:W-:Y:S02]  /*0dc0*/  IMAD R3, R4, R26, R3 ;  /* 0x0000001a04037224 */ /* 0x008fe400078e0203 */
[----:B------:R-:W-:Y:S02]  /*0dd0*/  IMAD.MOV.U32 R5, RZ, RZ, 0x1 ;  /* 0x00000001ff057424 */ /* 0x000fe400078e00ff */
[----:B------:R-:W-:-:S03]  /*0de0*/  IMAD R4, R0, R15, R6 ;  /* 0x0000000f00047224 */ /* 0x000fc600078e0206 */
[----:B------:R-:W-:Y:S02]  /*0df0*/  PRMT R0, R5, 0x7610, R0 ;  /* 0x0000761005007816 */ /* 0x000fe40000000000 */
[----:B------:R-:W-:Y:S02]  /*0e00*/  SEL R92, R4, R3, !P1 ;  /* 0x00000003045c7207 */ /* 0x000fe40004800000 */
[----:B------:R-:W-:-:S07]  /*0e10*/  SEL R91, R3, R4, !P1 ;  /* 0x00000004035b7207 */ /* 0x000fce0004800000 */
.L_x_8:
[----:B------:R-:W-:-:S08]  /*0e20*/  NOP ;  /* 0x0000000000007918 */ /* 0x000fd00000000000 */
[----:B------:R-:W0:Y:S02]  /*0e30*/  USETMAXREG.TRY_ALLOC.CTAPOOL UP0, 0xe8 ;  /* 0x000000e8000079c8 */ /* 0x000e240008000600 */
[----:B0-----:R-:W-:-:S13]  /*0e40*/  PLOP3.LUT P0, PT, PT, PT, UP0, 0x80, 0x0 ;  /* 0x000000000000781c */ /* 0x001fda0003f0f008 */
[----:B------:R-:W-:Y:S05]  /*0e50*/  @!P0 BRA `(.L_x_8) ;  /* 0xfffffffc00f08947 */ /* 0x000fea000383ffff */
[----:B------:R-:W-:Y:S01]  /*0e60*/  ULDC.64 UR4, c[0x0][0x598] ;  /* 0x0001660000047ab9 */ /* 0x000fe20000000a00 */
[----:B------:R-:W-:Y:S01]  /*0e70*/  ULDC.64 UR36, c[0x0][0x208] ;  /* 0x0000820000247ab9 */ /* 0x000fe20000000a00 */
[----:B------:R-:W-:-:S04]  /*0e80*/  ISETP.NE.U32.AND P0, PT, RZ, UR4, PT ;  /* 0x00000004ff007c0c */ /* 0x000fc8000bf05070 */
[----:B------:R-:W-:-:S13]  /*0e90*/  ISETP.NE.AND.EX P0, PT, RZ, UR5, PT, P0 ;  /* 0x00000005ff007c0c */ /* 0x000fda000bf05300 */
[----:B------:R-:W-:Y:S05]  /*0ea0*/  @!P0 BRA `(.L_x_11) ;  /* 0x00000000001c8947 */ /* 0x000fea0003800000 */
[----:B------:R-:W0:Y:S02]  /*0eb0*/  LDC.64 R4, c[0x0][0x598] ;  /* 0x00016600ff047b82 */ /* 0x000e240000000a00 */
[----:B0-----:R-:W2:Y:S02]  /*0ec0*/  LDG.E.64 R4, desc[UR36][R4.64] ;  /* 0x0000002404047981 */ /* 0x001ea4000c1e1b00 */
[----:B--2---:R-:W-:-:S04]  /*0ed0*/  ISETP.NE.U32.AND P0, PT, R4, RZ, PT ;  /* 0x000000ff0400720c */ /* 0x004fc80003f05070 */
[----:B------:R-:W-:-:S13]  /*0ee0*/  ISETP.NE.AND.EX P0, PT, R5, RZ, PT, P0 ;  /* 0x000000ff0500720c */ /* 0x000fda0003f05300 */
[----:B------:R-:W-:Y:S05]  /*0ef0*/  @!P0 BRA `(.L_x_11) ;  /* 0x0000000000088947 */ /* 0x000fea0003800000 */
[----:B------:R0:W5:Y:S01]  /*0f00*/  LD.E R88, desc[UR36][R4.64] ;  /* 0x0000002404587980 */ /* 0x000162000c101900 */
[----:B------:R-:W-:Y:S05]  /*0f10*/  BRA `(.L_x_12) ;  /* 0x0000000000247947 */ /* 0x000fea0003800000 */
.L_x_11:
[----:B------:R-:W-:Y:S02]  /*0f20*/  ULDC.64 UR4, c[0x0][0x588] ;  /* 0x0001620000047ab9 */ /* 0x000fe40000000a00 */
[----:B------:R-:W-:-:S04]  /*0f30*/  ISETP.NE.U32.AND P0, PT, RZ, UR4, PT ;  /* 0x00000004ff007c0c */ /* 0x000fc8000bf05070 */
[----:B------:R-:W-:-:S13]  /*0f40*/  ISETP.NE.AND.EX P0, PT, RZ, UR5, PT, P0 ;  /* 0x00000005ff007c0c */ /* 0x000fda000bf05300 */
[----:B------:R-:W-:Y:S05]  /*0f50*/  @!P0 BRA `(.L_x_13) ;  /* 0x00000000000c8947 */ /* 0x000fea0003800000 */
[----:B------:R-:W0:Y:S02]  /*0f60*/  LDC.64 R88, c[0x0][0x588] ;  /* 0x00016200ff587b82 */ /* 0x000e240000000a00 */
[----:B0-----:R1:W5:Y:S01]  /*0f70*/  LDG.E R88, desc[UR36][R88.64] ;  /* 0x0000002458587981 */ /* 0x001362000c1e1900 */
[----:B------:R-:W-:Y:S05]  /*0f80*/  BRA `(.L_x_12) ;  /* 0x0000000000087947 */ /* 0x000fea0003800000 */
.L_x_13:
[----:B------:R-:W-:Y:S02]  /*0f90*/  ULDC UR4, c[0x0][0x580] ;  /* 0x0001600000047ab9 */ /* 0x000fe40000000800 */
[----:B------:R-:W-:-:S07]  /*0fa0*/  IMAD.U32 R88, RZ, RZ, UR4 ;  /* 0x00000004ff587e24 */ /* 0x000fce000f8e00ff */
.L_x_12:
[----:B------:R-:W-:Y:S02]  /*0fb0*/  ULDC.64 UR4, c[0x0][0x5a0] ;  /* 0x0001680000047ab9 */ /* 0x000fe40000000a00 */
[----:B------:R-:W-:-:S04]  /*0fc0*/  ISETP.NE.U32.AND P0, PT, RZ, UR4, PT ;  /* 0x00000004ff007c0c */ /* 0x000fc8000bf05070 */
[----:B------:R-:W-:-:S13]  /*0fd0*/  ISETP.NE.AND.EX P0, PT, RZ, UR5, PT, P0 ;  /* 0x00000005ff007c0c */ /* 0x000fda000bf05300 */
[----:B------:R-:W-:Y:S05]  /*0fe0*/  @!P0 BRA `(.L_x_14) ;  /* 0x00000000001c8947 */ /* 0x000fea0003800000 */
[----:B0-----:R-:W0:Y:S02]  /*0ff0*/  LDC.64 R4, c[0x0][0x5a0] ;  /* 0x00016800ff047b82 */ /* 0x001e240000000a00 */
[----:B0-----:R-:W2:Y:S02]  /*1000*/  LDG.E.64 R4, desc[UR36][R4.64] ;  /* 0x0000002404047981 */ /* 0x001ea4000c1e1b00 */
[----:B--2---:R-:W-:-:S04]  /*1010*/  ISETP.NE.U32.AND P0, PT, R4, RZ, PT ;  /* 0x000000ff0400720c */ /* 0x004fc80003f05070 */
[----:B------:R-:W-:-:S13]  /*1020*/  ISETP.NE.AND.EX P0, PT, R5, RZ, PT, P0 ;  /* 0x000000ff0500720c */ /* 0x000fda0003f05300 */
[----:B------:R-:W-:Y:S05]  /*1030*/  @!P0 BRA `(.L_x_14) ;  /* 0x0000000000088947 */ /* 0x000fea0003800000 */
[----:B-1----:R0:W5:Y:S01]  /*1040*/  LD.E R89, desc[UR36][R4.64] ;  /* 0x0000002404597980 */ /* 0x002162000c101900 */
[----:B------:R-:W-:Y:S05]  /*1050*/  BRA `(.L_x_15) ;  /* 0x0000000000247947 */ /* 0x000fea0003800000 */
.L_x_14:
[----:B------:R-:W-:Y:S02]  /*1060*/  ULDC.64 UR4, c[0x0][0x590] ;  /* 0x0001640000047ab9 */ /* 0x000fe40000000a00 */
[----:B------:R-:W-:-:S04]  /*1070*/  ISETP.NE.U32.AND P0, PT, RZ, UR4, PT ;  /* 0x00000004ff007c0c */ /* 0x000fc8000bf05070 */
[----:B------:R-:W-:-:S13]  /*1080*/  ISETP.NE.AND.EX P0, PT, RZ, UR5, PT, P0 ;  /* 0x00000005ff007c0c */ /* 0x000fda000bf05300 */
[----:B------:R-:W-:Y:S05]  /*1090*/  @!P0 BRA `(.L_x_16) ;  /* 0x00000000000c8947 */ /* 0x000fea0003800000 */
[----:B0-----:R-:W1:Y:S02]  /*10a0*/  LDC.64 R4, c[0x0][0x590] ;  /* 0x00016400ff047b82 */ /* 0x001e640000000a00 */
[----:B-1----:R1:W5:Y:S01]  /*10b0*/  LDG.E R89, desc[UR36][R4.64] ;  /* 0x0000002404597981 */ /* 0x002362000c1e1900 */
[----:B------:R-:W-:Y:S05]  /*10c0*/  BRA `(.L_x_15) ;  /* 0x0000000000087947 */ /* 0x000fea0003800000 */
.L_x_16:
[----:B------:R-:W-:Y:S02]  /*10d0*/  ULDC UR4, c[0x0][0x584] ;  /* 0x0001610000047ab9 */ /* 0x000fe40000000800 */
[----:B-1----:R-:W-:-:S07]  /*10e0*/  IMAD.U32 R89, RZ, RZ, UR4 ;  /* 0x00000004ff597e24 */ /* 0x002fce000f8e00ff */
.L_x_15:
[----:B------:R-:W-:-:S13]  /*10f0*/  LOP3.LUT P0, RZ, R0, 0xff, RZ, 0xc0, !PT ;  /* 0x000000ff00ff7812 */ /* 0x000fda000780c0ff */
[----:B------:R-:W-:Y:S05]  /*1100*/  @!P0 EXIT ;  /* 0x000000000000894d */ /* 0x000fea0003800000 */
[----:B------:R-:W-:Y:S01]  /*1110*/  ULDC UR4, c[0x0][0x28c] ;  /* 0x0000a30000047ab9 */ /* 0x000fe20000000800 */
[----:B------:R-:W-:Y:S01]  /*1120*/  UMOV UR38, URZ ;  /* 0x0000003f00267c82 */ /* 0x000fe20008000000 */
[----:B------:R-:W-:Y:S01]  /*1130*/  UIADD3 UR4, UR4, 0x1f, URZ ;  /* 0x0000001f04047890 */ /* 0x000fe2000fffe03f */
[----:B------:R-:W-:-:S03]  /*1140*/  UMOV UR39, URZ ;  /* 0x0000003f00277c82 */ /* 0x000fc60008000000 */
[----:B------:R-:W-:-:S04]  /*1150*/  USHF.R.S32.HI UR5, URZ, 0x1f, UR4 ;  /* 0x0000001f3f057899 */ /* 0x000fc80008011404 */
[----:B------:R-:W-:-:S04]  /*1160*/  ULEA.HI UR5, UR5, UR4, URZ, 0x5 ;  /* 0x0000000405057291 */ /* 0x000fc8000f8f283f */
[----:B------:R-:W-:-:S12]  /*1170*/  USHF.R.S32.HI UR40, URZ, 0x5, UR5 ;  /* 0x000000053f287899 */ /* 0x000fd80008011405 */
.L_x_166:
[----:B------:R-:W-:Y:S01]  /*1180*/  LOP3.LUT R0, R18, 0x80, RZ, 0xc0, !PT ;  /* 0x0000008012007812 */ /* 0x000fe200078ec0ff */
[----:B--2---:R-:W2:Y:S01]  /*1190*/  S2UR UR7, SR_CgaCtaId ;  /* 0x00000000000779c3 */ /* 0x004ea20000008800 */
[----:B------:R-:W-:Y:S02]  /*11a0*/  UMOV UR6, 0x400 ;  /* 0x0000040000067882 */ /* 0x000fe40000000000 */
[----:B------:R-:W-:-:S06]  /*11b0*/  SHF.R.U32.HI R0, RZ, 0x7, R0 ;  /* 0x00000007ff007819 */ /* 0x000fcc0000011600 */
[----:B---3--:R-:W3:Y:S01]  /*11c0*/  SHFL.IDX PT, R0, R0, RZ, 0x1f ;  /* 0x00001fff00007589 */ /* 0x008ee200000e0000 */
[----:B--2---:R-:W-:Y:S01]  /*11d0*/  ULEA UR6, UR7, UR6, 0x18 ;  /* 0x0000000607067291 */ /* 0x004fe2000f8ec03f */
[----:B---3--:R-:W-:-:S13]  /*11e0*/  R2UR UR4, R0 ;  /* 0x00000000000472ca */ /* 0x008fda00000e0000 */
[----:B------:R-:W-:-:S04]  /*11f0*/  ULEA.HI UR5, UR4, UR4, URZ, 0x1 ;  /* 0x0000000404057291 */ /* 0x000fc8000f8f083f */
[----:B------:R-:W-:-:S04]  /*1200*/  ULOP3.LUT UR5, UR5, 0x1ffffe, URZ, 0xc0, !UPT ;  /* 0x001ffffe05057892 */ /* 0x000fc8000f8ec03f */
[----:B------:R-:W-:-:S03]  /*1210*/  UIADD3 UR5, UR4, -UR5, URZ ;  /* 0x8000000504057290 */ /* 0x000fc6000fffe03f */
[----:B------:R-:W-:Y:S01]  /*1220*/  ULDC UR4, c[0x0][0x28c] ;  /* 0x0000a30000047ab9 */ /* 0x000fe20000000800 */
[----:B------:R-:W-:Y:S01]  /*1230*/  ULEA UR5, UR5, UR6, 0xb ;  /* 0x0000000605057291 */ /* 0x000fe2000f8e583f */
[----:B------:R-:W-:-:S03]  /*1240*/  ISETP.LT.AND P0, PT, RZ, UR4, PT ;  /* 0x00000004ff007c0c */ /* 0x000fc6000bf01270 */
[----:B------:R-:W-:-:S04]  /*1250*/  UIADD3 UR5, UR5, 0x100, URZ ;  /* 0x0000010005057890 */ /* 0x000fc8000fffe03f */
[----:B------:R-:W-:-:S04]  /*1260*/  USHF.R.U32.HI UR5, URZ, 0x4, UR5 ;  /* 0x000000043f057899 */ /* 0x000fc80008011605 */
[----:B------:R-:W-:-:S04]  /*1270*/  ULOP3.LUT UR5, UR5, 0x3fff, URZ, 0xc0, !UPT ;  /* 0x00003fff05057892 */ /* 0x000fc8000f8ec03f */
[----:B------:R-:W-:Y:S01]  /*1280*/  ULOP3.LUT UR41, UR5, 0x10000, URZ, 0xfc, !UPT ;  /* 0x0001000005297892 */ /* 0x000fe2000f8efc3f */
[----:B----4-:R-:W-:Y:S11]  /*1290*/  @P0 BRA `(.L_x_17) ;  /* 0x0000000000400947 */ /* 0x010ff60003800000 */
[----:B------:R-:W-:Y:S01]  /*12a0*/  MOV R0, 0x0 ;  /* 0x0000000000007802 */ /* 0x000fe20000000f00 */
[----:B------:R-:W-:Y:S01]  /*12b0*/  ULDC.64 UR4, c[0x4][0x68] ;  /* 0x01001a0000047ab9 */ /* 0x000fe20000000a00 */
[----:B------:R-:W-:Y:S01]  /*12c0*/  ULDC.64 UR6, c[0x4][0x8] ;  /* 0x0100020000067ab9 */ /* 0x000fe20000000a00 */
[----:B01----:R-:W-:Y:S01]  /*12d0*/  IMAD.U32 R4, RZ, RZ, UR4 ;  /* 0x00000004ff047e24 */ /* 0x003fe2000f8e00ff */
[----:B------:R0:W1:Y:S01]  /*12e0*/  LDC.64 R14, c[0x4][R0] ;  /* 0x01000000000e7b82 */ /* 0x0000620000000a00 */
[----:B------:R-:W-:Y:S01]  /*12f0*/  IMAD.U32 R5, RZ, RZ, UR5 ;  /* 0x00000005ff057e24 */ /* 0x000fe2000f8e00ff */
[----:B------:R-:W-:Y:S01]  /*1300*/  ULDC.64 UR4, c[0x4][0x70] ;  /* 0x01001c0000047ab9 */ /* 0x000fe20000000a00 */
[----:B------:R-:W-:Y:S02]  /*1310*/  IMAD.U32 R10, RZ, RZ, UR6 ;  /* 0x00000006ff0a7e24 */ /* 0x000fe4000f8e00ff */
[----:B------:R-:W-:Y:S02]  /*1320*/  IMAD.U32 R6, RZ, RZ, UR4 ;  /* 0x00000004ff067e24 */ /* 0x000fe4000f8e00ff */
[----:B------:R-:W-:-:S02]  /*1330*/  IMAD.U32 R7, RZ, RZ, UR5 ;  /* 0x00000005ff077e24 */ /* 0x000fc4000f8e00ff */
[----:B------:R-:W-:Y:S02]  /*1340*/  IMAD.U32 R11, RZ, RZ, UR7 ;  /* 0x00000007ff0b7e24 */ /* 0x000fe4000f8e00ff */
[----:B------:R-:W-:Y:S02]  /*1350*/  IMAD.MOV.U32 R8, RZ, RZ, 0x1e1 ;  /* 0x000001e1ff087424 */ /* 0x000fe400078e00ff */
[----:B------:R-:W-:Y:S02]  /*1360*/  IMAD.MOV.U32 R12, RZ, RZ, 0x1 ;  /* 0x00000001ff0c7424 */ /* 0x000fe400078e00ff */
[----:B0-----:R-:W-:-:S07]  /*1370*/  IMAD.MOV.U32 R13, RZ, RZ, RZ ;  /* 0x000000ffff0d7224 */ /* 0x001fce00078e00ff */
[----:B------:R-:W-:-:S07]  /*1380*/  LEPC R20, `(.L_x_17) ;  /* 0x000000001014794e */ /* 0x000fce0000000000 */
[----:B-1---5:R-:W-:Y:S05]  /*1390*/  CALL.ABS.NOINC R14 ;  /* 0x000000000e007343 */ /* 0x022fea0003c00000 */
.L_x_17:
[----:B------:R-:W-:-:S04]  /*13a0*/  LOP3.LUT R0, R19, 0x1, RZ, 0xfc, !PT ;  /* 0x0000000113007812 */ /* 0x000fc800078efcff */
[----:B------:R-:W-:-:S13]  /*13b0*/  ISETP.NE.AND P0, PT, R0, 0x3, PT ;  /* 0x000000030000780c */ /* 0x000fda0003f05270 */
[----:B------:R-:W-:Y:S05]  /*13c0*/  @!P0 BRA `(.L_x_18) ;  /* 0x0000000000048947 */ /* 0x000fea0003800000 */
[----:B------:R-:W-:Y:S01]  /*13d0*/  BPT.TRAP 0x1 ;  /* 0x000000040000795c */ /* 0x000fe20000300000 */
.L_x_18:
[----:B------:R-:W2:Y:S01]  /*13e0*/  S2UR UR5, SR_CgaCtaId ;  /* 0x00000000000579c3 */ /* 0x000ea20000008800 */
[----:B------:R-:W-:Y:S01]  /*13f0*/  UMOV UR4, 0x400 ;  /* 0x0000040000047882 */ /* 0x000fe20000000000 */
[----:B------:R-:W-:Y:S02]  /*1400*/  IMAD.U32 R0, RZ, RZ, UR38 ;  /* 0x00000026ff007e24 */ /* 0x000fe4000f8e00ff */
[----:B------:R-:W-:-:S03]  /*1410*/  IMAD.U32 R3, RZ, RZ, UR39 ;  /* 0x00000027ff037e24 */ /* 0x000fc6000f8e00ff */
[----:B------:R-:W-:Y:S01]  /*1420*/  SHF.L.U32 R0, R0, 0x1f, RZ ;  /* 0x0000001f00007819 */ /* 0x000fe200000006ff */
[----:B--2---:R-:W-:-:S06]  /*1430*/  ULEA UR4, UR5, UR4, 0x18 ;  /* 0x0000000405047291 */ /* 0x004fcc000f8ec03f */
[----:B------:R-:W-:-:S04]  /*1440*/  IMAD.U32 R6, RZ, RZ, UR4 ;  /* 0x00000004ff067e24 */ /* 0x000fc8000f8e00ff */
[----:B------:R-:W-:-:S04]  /*1450*/  IMAD R3, R3, 0x8, R6 ;  /* 0x0000000803037824 */ /* 0x000fc800078e0206 */
[----:B------:R2:W3:Y:S01]  /*1460*/  SYNCS.PHASECHK.TRANS64.TRYWAIT P1, [R3+URZ], R0 ;  /* 0x00000000030075a7 */ /* 0x0004e2000802017f */
[----:B------:R-:W-:Y:S05]  /*1470*/  @!P0 BRA `(.L_x_19) ;  /* 0x0000000000048947 */ /* 0x000fea0003800000 */
[----:B------:R-:W-:Y:S01]  /*1480*/  BPT.TRAP 0x1 ;  /* 0x000000040000795c */ /* 0x000fe20000300000 */
.L_x_19:
[----:B---3--:R-:W-:Y:S05]  /*1490*/  @P1 BRA `(.L_x_20) ;  /* 0x0000000000081947 */ /* 0x008fea0003800000 */
[----:B------:R-:W3:Y:S02]  /*14a0*/  SYNCS.PHASECHK.TRANS64.TRYWAIT P1, [R3+URZ], R0 ;  /* 0x00000000030075a7 */ /* 0x000ee4000802017f */
[----:B---3--:R-:W-:Y:S05]  /*14b0*/  @!P1 BRA `(.L_x_21) ;  /* 0x0000005800509947 */ /* 0x008fea0003800000 */
.L_x_20:
[----:B------:R-:W-:-:S04]  /*14c0*/  UISETP.LT.AND UP0, UPT, UR40, 0x1, UPT ;  /* 0x000000012800788c */ /* 0x000fc8000bf01270 */
[----:B------:R-:W-:-:S06]  /*14d0*/  USEL UR4, UR40, 0x1, UP0 ;  /* 0x0000000128047887 */ /* 0x000fcc0008000000 */
[----:B--23--:R-:W-:Y:S01]  /*14e0*/  IMAD.U32 R0, RZ, RZ, UR4 ;  /* 0x00000004ff007e24 */ /* 0x00cfe2000f8e00ff */
[----:B------:R-:W-:Y:S05]  /*14f0*/  WARPSYNC.ALL ;  /* 0x0000000000007948 */ /* 0x000fea0003800000 */
[----:B------:R-:W-:-:S04]  /*1500*/  IADD3 R0, -R0, UR40, RZ ;  /* 0x0000002800007c10 */ /* 0x000fc8000fffe1ff */
[----:B------:R-:W-:Y:S02]  /*1510*/  ISETP.GE.AND P1, PT, R0, 0x1, PT ;  /* 0x000000010000780c */ /* 0x000fe40003f26270 */
[----:B------:R-:W-:Y:S01]  /*1520*/  R2UR UR4, R6 ;  /* 0x00000000060472ca */ /* 0x000fe200000e0000 */
[----:B------:R-:W-:Y:S01]  /*1530*/  WARPGROUP.ARRIVE ;  /* 0x00000000000079c5 */ /* 0x000fe20000000000 */
[----:B------:R-:W-:Y:S01]  /*1540*/  UMOV UR5, 0xc0000010 ;  /* 0xc000001000057882 */ /* 0x000fe20000000000 */
[----:B------:R-:W-:-:S10]  /*1550*/  UMOV UR7, 0xc0000010 ;  /* 0xc000001000077882 */ /* 0x000fd40000000000 */
[----:B------:R-:W-:-:S04]  /*1560*/  UIADD3 UR4, UR4, 0x8100, URZ ;  /* 0x0000810004047890 */ /* 0x000fc8000fffe03f */
[----:B------:R-:W-:-:S04]  /*1570*/  USHF.R.U32.HI UR4, URZ, 0x4, UR4 ;  /* 0x000000043f047899 */ /* 0x000fc80008011604 */
[----:B------:R-:W-:-:S04]  /*1580*/  ULOP3.LUT UR4, UR4, 0x3fff, URZ, 0xc0, !UPT ;  /* 0x00003fff04047892 */ /* 0x000fc8000f8ec03f */
[----:B------:R-:W-:Y:S02]  /*1590*/  ULOP3.LUT UR10, UR4, 0x10000, URZ, 0xfc, !UPT ;  /* 0x00010000040a7892 */ /* 0x000fe4000f8efc3f */
[----:B------:R-:W-:Y:S02]  /*15a0*/  ULEA UR4, UR39, UR41, 0x9 ;  /* 0x0000002927047291 */ /* 0x000fe4000f8e483f */
[----:B------:R-:W-:Y:S02]  /*15b0*/  ULEA UR6, UR39, UR10, 0x7 ;  /* 0x0000000a27067291 */ /* 0x000fe4000f8e383f */
[----:B------:R-:W-:-:S07]  /*15c0*/  UIADD3 UR8, UR4, 0x100, URZ ;  /* 0x0000010004087890 */ /* 0x000fce000fffe03f */
[----:B------:R-:W-:Y:S01]  /*15d0*/  IGMMA.64x64x32.S8.S8 R56, gdesc[UR4], RZ, !UPT, gsb0 ;  /* 0x01e00000043879f1 */ /* 0x000fe2000c0410ff */
[----:B------:R-:W-:Y:S01]  /*15e0*/  UMOV UR4, UR8 ;  /* 0x0000000800047c82 */ /* 0x000fe20008000000 */
[----:B------:R-:W-:Y:S01]  /*15f0*/  UMOV UR5, 0xc0000010 ;  /* 0xc000001000057882 */ /* 0x000fe20000000000 */
[----:B------:R-:W-:Y:S02]  /*1600*/  WARPGROUP.DEPBAR.LE gsb0, 0x0 ;  /* 0x00008000000079c5 */ /* 0x000fe40000010000 */
[----:B------:R-:W-:-:S06]  /*1610*/  WARPGROUP.ARRIVE ;  /* 0x00000000000079c5 */ /* 0x000fcc0000000000 */
[----:B------:R-:W-:Y:S03]  /*1620*/  IGMMA.64x64x32.S8.S8 R24, gdesc[UR4], RZ, !UPT, gsb0 ;  /* 0x01e00000041879f1 */ /* 0x000fe6000c0410ff */
[----:B------:R-:W-:Y:S02]  /*1630*/  WARPGROUP.DEPBAR.LE gsb0, 0x0 ;  /* 0x00008000000079c5 */ /* 0x000fe40000010000 */
[----:B------:R-:W-:Y:S05]  /*1640*/  @!P1 BRA `(.L_x_22) ;  /* 0x0000000000e09947 */ /* 0x000fea0003800000 */
[----:B------:R-:W-:Y:S02]  /*1650*/  UIADD3 UR4, UR39, 0x1, URZ ;  /* 0x0000000127047890 */ /* 0x000fe4000fffe03f */
[----:B------:R-:W-:Y:S02]  /*1660*/  IMAD.U32 R3, RZ, RZ, UR39 ;  /* 0x00000027ff037e24 */ /* 0x000fe4000f8e00ff */
[----:B------:R-:W-:-:S04]  /*1670*/  UISETP.NE.AND UP0, UPT, UR4, 0x4, UPT ;  /* 0x000000040400788c */ /* 0x000fc8000bf05270 */
[----:B------:R-:W-:Y:S02]  /*1680*/  USEL UR5, URZ, 0x1, UP0 ;  /* 0x000000013f057887 */ /* 0x000fe40008000000 */
[----:B------:R-:W-:Y:S02]  /*1690*/  USEL UR8, UR4, URZ, UP0 ;  /* 0x0000003f04087287 */ /* 0x000fe40008000000 */
[----:B------:R-:W-:-:S06]  /*16a0*/  ULOP3.LUT UR5, UR38, UR5, URZ, 0x3c, !UPT ;  /* 0x0000000526057292 */ /* 0x000fcc000f8e3c3f */
[----:B------:R-:W-:-:S07]  /*16b0*/  IMAD.U32 R7, RZ, RZ, UR5 ;  /* 0x00000005ff077e24 */ /* 0x000fce000f8e00ff */
.L_x_29:
[----:B------:R-:W-:Y:S05]  /*16c0*/  @!P0 BRA `(.L_x_23) ;  /* 0x0000000000048947 */ /* 0x000fea0003800000 */
[----:B------:R-:W-:Y:S01]  /*16d0*/  BPT.TRAP 0x1 ;  /* 0x000000040000795c */ /* 0x000fe20000300000 */
.L_x_23:
[----:B------:R-:W2:Y:S01]  /*16e0*/  S2UR UR5, SR_CgaCtaId ;  /* 0x00000000000579c3 */ /* 0x000ea20000008800 */
[----:B------:R-:W-:Y:S01]  /*16f0*/  UMOV UR4, 0x400 ;  /* 0x0000040000047882 */ /* 0x000fe20000000000 */
[----:B01----:R-:W-:Y:S01]  /*1700*/  IMAD.U32 R5, RZ, RZ, UR8 ;  /* 0x00000008ff057e24 */ /* 0x003fe2000f8e00ff */
[----:B------:R-:W-:Y:S01]  /*1710*/  SHF.L.U32 R4, R7, 0x1f, RZ ;  /* 0x0000001f07047819 */ /* 0x000fe200000006ff */
[----:B--2---:R-:W-:-:S06]  /*1720*/  ULEA UR4, UR5, UR4, 0x18 ;  /* 0x0000000405047291 */ /* 0x004fcc000f8ec03f */
[----:B------:R-:W-:-:S04]  /*1730*/  IMAD.U32 R6, RZ, RZ, UR4 ;  /* 0x00000004ff067e24 */ /* 0x000fc8000f8e00ff */
[----:B------:R-:W-:-:S04]  /*1740*/  IMAD R5, R5, 0x8, R6 ;  /* 0x0000000805057824 */ /* 0x000fc800078e0206 */
[----:B------:R0:W1:Y:S01]  /*1750*/  SYNCS.PHASECHK.TRANS64.TRYWAIT P1, [R5+URZ], R4 ;  /* 0x00000004050075a7 */ /* 0x000062000802017f */
[----:B------:R-:W-:Y:S05]  /*1760*/  @!P0 BRA `(.L_x_24) ;  /* 0x0000000000048947 */ /* 0x000fea0003800000 */
[----:B------:R-:W-:Y:S01]  /*1770*/  BPT.TRAP 0x1 ;  /* 0x000000040000795c */ /* 0x000fe20000300000 */
.L_x_24:
[----:B-1----:R-:W-:Y:S05]  /*1780*/  @P1 BRA `(.L_x_25) ;  /* 0x0000000000081947 */ /* 0x002fea0003800000 */
[----:B------:R-:W1:Y:S02]  /*1790*/  SYNCS.PHASECHK.TRANS64.TRYWAIT P1, [R5+URZ], R4 ;  /* 0x00000004050075a7 */ /* 0x000e64000802017f */
[----:B-1----:R-:W-:Y:S05]  /*17a0*/  @!P1 BRA `(.L_x_26) ;  /* 0x0000005400a89947 */ /* 0x002fea0003800000 */
.L_x_25:
[----:B------:R-:W-:Y:S01]  /*17b0*/  ULEA UR6, UR8, UR10, 0x7 ;  /* 0x0000000a08067291 */ /* 0x000fe2000f8e383f */
[----:B------:R-:W-:Y:S01]  /*17c0*/  WARPGROUP.ARRIVE ;  /* 0x00000000000079c5 */ /* 0x000fe20000000000 */
[----:B------:R-:W-:Y:S01]  /*17d0*/  ULEA UR4, UR8, UR41, 0x9 ;  /* 0x0000002908047291 */ /* 0x000fe2000f8e483f */
[----:B------:R-:W-:Y:S01]  /*17e0*/  UMOV UR7, 0xc0000010 ;  /* 0xc000001000077882 */ /* 0x000fe20000000000 */
[----:B------:R-:W-:Y:S02]  /*17f0*/  UMOV UR5, 0xc0000010 ;  /* 0xc000001000057882 */ /* 0x000fe40000000000 */
[----:B------:R-:W-:-:S05]  /*1800*/  UIADD3 UR9, UR4, 0x100, URZ ;  /* 0x0000010004097890 */ /* 0x000fca000fffe03f */
[----:B------:R-:W-:Y:S01]  /*1810*/  IGMMA.64x64x32.S8.S8 R56, gdesc[UR4], R56, gsb0 ;  /* 0x01e00000043879f1 */ /* 0x000fe20008041038 */
[----:B------:R-:W-:Y:S01]  /*1820*/  UMOV UR5, 0xc0000010 ;  /* 0xc000001000057882 */ /* 0x000fe20000000000 */
[----:B------:R-:W-:Y:S01]  /*1830*/  UMOV UR4, UR9 ;  /* 0x0000000900047c82 */ /* 0x000fe20008000000 */
[----:B------:R-:W-:Y:S02]  /*1840*/  WARPGROUP.DEPBAR.LE gsb0, 0x0 ;  /* 0x00008000000079c5 */ /* 0x000fe40000010000 */
[----:B------:R-:W-:-:S06]  /*1850*/  WARPGROUP.ARRIVE ;  /* 0x00000000000079c5 */ /* 0x000fcc0000000000 */
[----:B------:R-:W-:Y:S03]  /*1860*/  IGMMA.64x64x32.S8.S8 R24, gdesc[UR4], R24, gsb0 ;  /* 0x01e00000041879f1 */ /* 0x000fe60008041018 */
[----:B------:R-:W-:Y:S02]  /*1870*/  WARPGROUP.DEPBAR.LE gsb0, 0x0 ;  /* 0x00008000000079c5 */ /* 0x000fe40000010000 */
[----:B------:R-:W-:Y:S05]  /*1880*/  @!P0 BRA `(.L_x_27) ;  /* 0x0000000000048947 */ /* 0x000fea0003800000 */
[----:B------:R-:W-:Y:S01]  /*1890*/  BPT.TRAP 0x1 ;  /* 0x000000040000795c */ /* 0x000fe20000300000 */
.L_x_27:
[----:B------:R-:W-:-:S13]  /*18a0*/  ISETP.NE.AND P1, PT, R102, RZ, PT ;  /* 0x000000ff6600720c */ /* 0x000fda0003f25270 */
[----:B01----:R-:W-:-:S04]  /*18b0*/  @P1 IMAD R4, R3, 0x8, R6 ;  /* 0x0000000803041824 */ /* 0x003fc800078e0206 */
[----:B------:R-:W-:-:S05]  /*18c0*/  @P1 VIADD R5, R4, 0x20 ;  /* 0x0000002004051836 */ /* 0x000fca0000000000 */
[----:B------:R-:W-:-:S04]  /*18d0*/  @P1 PRMT R5, R22, 0x654, R5 ;  /* 0x0000065416051816 */ /* 0x000fc80000000005 */
[----:B------:R0:W-:Y:S01]  /*18e0*/  @P1 SYNCS.ARRIVE.TRANS64.RED.A1T0 RZ, [R5+URZ], RZ ;  /* 0x000000ff05ff19a7 */ /* 0x0001e2000810043f */
[----:B------:R-:W-:-:S13]  /*18f0*/  ISETP.GT.U32.AND P1, PT, R19, 0x1, PT ;  /* 0x000000011300780c */ /* 0x000fda0003f24070 */
[----:B0-----:R-:W-:Y:S05]  /*1900*/  @P1 BRA `(.L_x_28) ;  /* 0x0000000000041947 */ /* 0x001fea0003800000 */
[----:B------:R-:W-:Y:S01]  /*1910*/  BPT.TRAP 0x1 ;  /* 0x000000040000795c */ /* 0x000fe20000300000 */
.L_x_28:
[----:B------:R-:W-:Y:S01]  /*1920*/  UIADD3 UR8, UR8, 0x1, URZ ;  /* 0x0000000108087890 */ /* 0x000fe2000fffe03f */
[C---:B------:R-:W-:Y:S01]  /*1930*/  ISETP.GT.AND P2, PT, R0.reuse, 0x1, PT ;  /* 0x000000010000780c */ /* 0x040fe20003f44270 */
[----:B------:R-:W-:Y:S02]  /*1940*/  VIADD R3, R3, 0x1 ;  /* 0x0000000103037836 */ /* 0x000fe40000000000 */
[----:B------:R-:W-:Y:S01]  /*1950*/  UISETP.NE.AND UP0, UPT, UR8, 0x4, UPT ;  /* 0x000000040800788c */ /* 0x000fe2000bf05270 */
[----:B------:R-:W-:Y:S02]  /*1960*/  VIADD R0, R0, 0xffffffff ;  /* 0xffffffff00007836 */ /* 0x000fe40000000000 */
[C---:B------:R-:W-:Y:S01]  /*1970*/  ISETP.NE.AND P1, PT, R3.reuse, 0x4, PT ;  /* 0x000000040300780c */ /* 0x040fe20003f25270 */
[----:B------:R-:W-:Y:S02]  /*1980*/  USEL UR4, URZ, 0x1, UP0 ;  /* 0x000000013f047887 */ /* 0x000fe40008000000 */
[----:B------:R-:W-:Y:S01]  /*1990*/  USEL UR8, UR8, URZ, UP0 ;  /* 0x0000003f08087287 */ /* 0x000fe20008000000 */
[----:B------:R-:W-:-:S03]  /*19a0*/  SEL R3, R3, RZ, P1 ;  /* 0x000000ff03037207 */ /* 0x000fc60000800000 */
[----:B------:R-:W-:Y:S01]  /*19b0*/  LOP3.LUT R7, R7, UR4, RZ, 0x3c, !PT ;  /* 0x0000000407077c12 */ /* 0x000fe2000f8e3cff */
[----:B------:R-:W-:Y:S07]  /*19c0*/  @P2 BRA `(.L_x_29) ;  /* 0xfffffffc003c2947 */ /* 0x000fee000383ffff */
.L_x_22:
[----:B------:R-:W2:Y:S02]  /*19d0*/  LDC R0, c[0x0][0x28c] ;  /* 0x0000a300ff007b82 */ /* 0x000ea40000000800 */
[----:B--2---:R-:W-:-:S13]  /*19e0*/  ISETP.GE.AND P1, PT, R0, 0x1, PT ;  /* 0x000000010000780c */ /* 0x004fda0003f26270 */
[----:B------:R-:W-:Y:S05]  /*19f0*/  @!P1 BRA `(.L_x_30) ;  /* 0x0000000000409947 */ /* 0x000fea0003800000 */
[----:B------:R-:W-:Y:S05]  /*1a00*/  @!P0 BRA `(.L_x_31) ;  /* 0x0000000000048947 */ /* 0x000fea0003800000 */
[----:B------:R-:W-:Y:S01]  /*1a10*/  BPT.TRAP 0x1 ;  /* 0x000000040000795c */ /* 0x000fe20000300000 */
.L_x_31:
[----:B------:R-:W-:Y:S01]  /*1a20*/  ISETP.NE.AND P0, PT, R102, RZ, PT ;  /* 0x000000ff6600720c */ /* 0x000fe20003f05270 */
[----:B------:R-:W-:-:S12]  /*1a30*/  UISETP.LT.AND UP1, UPT, UR40, 0x1, UPT ;  /* 0x000000012800788c */ /* 0x000fd8000bf21270 */
[----:B------:R-:W-:-:S05]  /*1a40*/  VOTEU.ANY UP0, P0 ;  /* 0x00000000003f7886 */ /* 0x000fca0000000100 */
[----:B------:R-:W-:-:S04]  /*1a50*/  @UP0 USEL UR4, UR40, 0x1, UP1 ;  /* 0x0000000128040887 */ /* 0x000fc80008800000 */
[----:B------:R-:W-:-:S06]  /*1a60*/  @UP0 UIADD3 UR4, UR39, UR40, -UR4 ;  /* 0x0000002827040290 */ /* 0x000fcc000fffe804 */
[----:B------:R-:W-:-:S04]  /*1a70*/  IMAD.U32 R0, RZ, RZ, UR4 ;  /* 0x00000004ff007e24 */ /* 0x000fc8000f8e00ff */
[----:B------:R-:W-:-:S05]  /*1a80*/  @P0 IMAD.SHL.U32 R0, R0, 0x8, RZ ;  /* 0x0000000800000824 */ /* 0x000fca00078e00ff */
[----:B------:R-:W-:-:S04]  /*1a90*/  @P0 LOP3.LUT R0, R0, 0x18, RZ, 0xc0, !PT ;  /* 0x0000001800000812 */ /* 0x000fc800078ec0ff */
[----:B------:R-:W-:-:S04]  /*1aa0*/  @P0 IADD3 R3, R6, 0x20, R0 ;  /* 0x0000002006030810 */ /* 0x000fc80007ffe000 */
[----:B------:R-:W-:-:S04]  /*1ab0*/  @P0 PRMT R3, R22, 0x654, R3 ;  /* 0x0000065416030816 */ /* 0x000fc80000000003 */
[----:B------:R2:W-:Y:S01]  /*1ac0*/  @P0 SYNCS.ARRIVE.TRANS64.RED.A1T0 RZ, [R3+URZ], RZ ;  /* 0x000000ff03ff09a7 */ /* 0x0005e2000810043f */
[----:B------:R-:W-:-:S13]  /*1ad0*/  ISETP.GT.U32.AND P0, PT, R19, 0x1, PT ;  /* 0x000000011300780c */ /* 0x000fda0003f04070 */
[----:B--2---:R-:W-:Y:S05]  /*1ae0*/  @P0 BRA `(.L_x_30) ;  /* 0x0000000000040947 */ /* 0x004fea0003800000 */
[----:B------:R-:W-:Y:S01]  /*1af0*/  BPT.TRAP 0x1 ;  /* 0x000000040000795c */ /* 0x000fe20000300000 */
.L_x_30:
[----:B------:R-:W2:Y:S01]  /*1b00*/  LDC R6, c[0x0][0x288] ;  /* 0x0000a200ff067b82 */ /* 0x000ea20000000800 */
[--C-:B------:R-:W-:Y:S01]  /*1b10*/  SHF.R.U32.HI R0, RZ, 0x2, R18.reuse ;  /* 0x00000002ff007819 */ /* 0x100fe20000011612 */
[----:B------:R-:W-:Y:S01]  /*1b20*/  UIADD3 UR39, UR40, UR39, URZ ;  /* 0x0000002728277290 */ /* 0x000fe2000fffe03f */
[----:B01----:R-:W-:Y:S01]  /*1b30*/  SHF.R.U32.HI R5, RZ, 0x7, R18 ;  /* 0x00000007ff057819 */ /* 0x003fe20000011612 */
[----:B------:R-:W-:Y:S01]  /*1b40*/  IMAD.SHL.U32 R9, R92, 0x40, RZ ;  /* 0x000000405c097824 */ /* 0x000fe200078e00ff */
[----:B------:R-:W-:Y:S01]  /*1b50*/  LOP3.LUT R3, R0, 0x7, RZ, 0xc0, !PT ;  /* 0x0000000700037812 */ /* 0x000fe200078ec0ff */
[----:B------:R-:W-:Y:S01]  /*1b60*/  USHF.R.U32.HI UR4, URZ, 0x2, UR39 ;  /* 0x000000023f047899 */ /* 0x000fe20008011627 */
[C---:B------:R-:W-:Y:S01]  /*1b70*/  LOP3.LUT R4, R18.reuse, 0x60, RZ, 0xc0, !PT ;  /* 0x0000006012047812 */ /* 0x040fe200078ec0ff */
[----:B------:R-:W-:Y:S01]  /*1b80*/  IMAD.SHL.U32 R11, R91, 0x100, RZ ;  /* 0x000001005b0b7824 */ /* 0x000fe200078e00ff */
[----:B------:R-:W-:Y:S01]  /*1b90*/  LOP3.LUT R0, R5, 0x1, RZ, 0xc0, !PT ;  /* 0x0000000105007812 */ /* 0x000fe200078ec0ff */
[----:B------:R-:W-:Y:S01]  /*1ba0*/  ULOP3.LUT UR4, UR4, 0x1, URZ, 0xc0, !UPT ;  /* 0x0000000104047892 */ /* 0x000fe2000f8ec03f */
[----:B------:R-:W-:Y:S01]  /*1bb0*/  SHF.R.U32.HI R8, RZ, 0x1, R4 ;  /* 0x00000001ff087819 */ /* 0x000fe20000011604 */
[----:B------:R-:W-:Y:S01]  /*1bc0*/  IMAD.SHL.U32 R94, R18, 0x2, RZ ;  /* 0x00000002125e7824 */ /* 0x000fe200078e00ff */
[----:B------:R-:W-:Y:S01]  /*1bd0*/  ULDC UR8, c[0x0][0x284] ;  /* 0x0000a10000087ab9 */ /* 0x000fe20000000800 */
[----:B------:R-:W-:Y:S01]  /*1be0*/  IMAD.SHL.U32 R4, R0, 0x40, RZ ;  /* 0x0000004000047824 */ /* 0x000fe200078e00ff */
[----:B------:R-:W-:Y:S01]  /*1bf0*/  IADD3 R5, RZ, -R8, -R3 ;  /* 0x80000008ff057210 */ /* 0x000fe20007ffe803 */
[----:B------:R-:W-:Y:S01]  /*1c00*/  UISETP.GT.U32.AND UP1, UPT, UR39, 0x3, UPT ;  /* 0x000000032700788c */ /* 0x000fe2000bf24070 */
[----:B------:R-:W-:Y:S01]  /*1c10*/  SHF.R.S32.HI R92, RZ, 0x1f, R23 ;  /* 0x0000001fff5c7819 */ /* 0x000fe20000011417 */
[----:B------:R-:W-:Y:S01]  /*1c20*/  UISETP.NE.U32.AND UP0, UPT, UR4, 0x1, UPT ;  /* 0x000000010400788c */ /* 0x000fe2000bf05070 */
[----:B------:R-:W-:Y:S01]  /*1c30*/  LOP3.LUT R3, R4, 0x40, R3, 0xe2, !PT ;  /* 0x0000004004037812 */ /* 0x000fe200078ee203 */
[----:B------:R-:W-:Y:S01]  /*1c40*/  ULDC.64 UR6, c[0x0][0x5d0] ;  /* 0x0001740000067ab9 */ /* 0x000fe20000000a00 */
[----:B------:R-:W-:Y:S01]  /*1c50*/  LOP3.LUT R4, R18, 0x3, RZ, 0xc0, !PT ;  /* 0x0000000312047812 */ /* 0x000fe200078ec0ff */
[----:B------:R-:W-:Y:S01]  /*1c60*/  UISETP.LT.U32.AND UP1, UPT, UR40, 0x4, UP1 ;  /* 0x000000042800788c */ /* 0x000fe20008f21070 */
[C---:B------:R-:W-:Y:S01]  /*1c70*/  LOP3.LUT R94, R9.reuse, 0x6, R94, 0xf8, !PT ;  /* 0x00000006095e7812 */ /* 0x040fe200078ef85e */
[----:B------:R-:W-:Y:S01]  /*1c80*/  UISETP.GT.U32.AND UP0, UPT, UR40, 0x3, !UP0 ;  /* 0x000000032800788c */ /* 0x000fe2000c704070 */
[----:B--2---:R-:W-:Y:S01]  /*1c90*/  ISETP.GE.AND P0, PT, R9, R6, PT ;  /* 0x000000060900720c */ /* 0x004fe20003f06270 */
[----:B------:R-:W-:Y:S01]  /*1ca0*/  IMAD R10, R4, -0x2, R6 ;  /* 0xfffffffe040a7824 */ /* 0x000fe200078e0206 */
[----:B------:R-:W-:Y:S01]  /*1cb0*/  SHF.R.S32.HI R95, RZ, 0x1f, R94 ;  /* 0x0000001fff5f7819 */ /* 0x000fe2000001145e */
[----:B------:R-:W-:Y:S01]  /*1cc0*/  IMAD R6, R92, UR6, RZ ;  /* 0x000000065c067c24 */ /* 0x000fe2000f8e02ff */
[----:B------:R-:W-:Y:S01]  /*1cd0*/  ISETP.GE.OR P0, PT, R11, UR8, P0 ;  /* 0x000000080b007c0c */ /* 0x000fe20008706670 */
[----:B------:R-:W-:Y:S01]  /*1ce0*/  IMAD R0, R0, -0x40, R5 ;  /* 0xffffffc000007824 */ /* 0x000fe200078e0205 */
[----:B------:R-:W-:Y:S01]  /*1cf0*/  USEL UR5, URZ, 0x1, !UP1 ;  /* 0x000000013f057887 */ /* 0x000fe2000c800000 */
[----:B------:R-:W-:Y:S01]  /*1d00*/  IMAD.WIDE R4, R91, 0x100, RZ ;  /* 0x000001005b047825 */ /* 0x000fe200078e02ff */
[----:B------:R-:W-:-:S02]  /*1d10*/  USEL UR4, URZ, 0x1, !UP0 ;  /* 0x000000013f047887 */ /* 0x000fc4000c000000 */
[----:B------:R-:W-:Y:S01]  /*1d20*/  ULOP3.LUT UR39, UR39, 0x3, URZ, 0xc0, !UPT ;  /* 0x0000000327277892 */ /* 0x000fe2000f8ec03f */
[C---:B------:R-:W-:Y:S01]  /*1d30*/  IMAD R13, R23.reuse, UR7, R6 ;  /* 0x00000007170d7c24 */ /* 0x040fe2000f8e0206 */
[----:B------:R-:W-:Y:S01]  /*1d40*/  ULOP3.LUT UR38, UR4, UR38, UR5, 0x96, !UPT ;  /* 0x0000002604267292 */ /* 0x000fe2000f8e9605 */
[----:B------:R-:W-:Y:S01]  /*1d50*/  IMAD.WIDE.U32 R6, R23, UR6, R94 ;  /* 0x0000000617067c25 */ /* 0x000fe2000f8e005e */
[----:B------:R-:W-:Y:S02]  /*1d60*/  IADD3 R91, -R11, UR8, R0 ;  /* 0x000000080b5b7c10 */ /* 0x000fe4000fffe100 */
[----:B------:R-:W-:Y:S01]  /*1d70*/  LOP3.LUT R105, R4, R3, R8, 0xfe, !PT ;  /* 0x0000000304697212 */ /* 0x000fe200078efe08 */
[----:B------:R-:W-:Y:S02]  /*1d80*/  IMAD.IADD R7, R7, 0x1, R13 ;  /* 0x0000000107077824 */ /* 0x000fe400078e020d */
[----:B------:R-:W-:Y:S02]  /*1d90*/  IMAD.IADD R3, R10, 0x1, -R9 ;  /* 0x000000010a037824 */ /* 0x000fe400078e0a09 */
[----:B------:R-:W-:Y:S01]  /*1da0*/  IMAD.MOV.U32 R0, RZ, RZ, -0x1 ;  /* 0xffffffffff007424 */ /* 0x000fe200078e00ff */
[----:B------:R-:W-:Y:S06]  /*1db0*/  @P0 BRA `(.L_x_32) ;  /* 0x0000003000f40947 */ /* 0x000fec0003800000 */
[----:B------:R-:W0:Y:S01]  /*1dc0*/  LDC.64 R20, c[0x0][0x5c8] ;  /* 0x00017200ff147b82 */ /* 0x000e220000000a00 */
[----:B------:R-:W-:Y:S01]  /*1dd0*/  ULDC.64 UR4, c[0x0][0x5c0] ;  /* 0x0001700000047ab9 */ /* 0x000fe20000000a00 */
[----:B------:R-:W-:Y:S01]  /*1de0*/  BSSY B0, `(.L_x_32) ;  /* 0x000033a000007945 */ /* 0x000fe20003800000 */
[-C--:B0-----:R-:W-:Y:S01]  /*1df0*/  IMAD R8, R5, R20.reuse, RZ ;  /* 0x0000001405087224 */ /* 0x081fe200078e02ff */
[----:B------:R-:W-:Y:S01]  /*1e00*/  SHF.L.U64.HI R13, R20, 0x7, R21 ;  /* 0x00000007140d7819 */ /* 0x000fe20000010215 */
[----:B------:R-:W-:-:S04]  /*1e10*/  IMAD.WIDE.U32 R6, R105, R20, R6 ;  /* 0x0000001469067225 */ /* 0x000fc800078e0006 */
[----:B------:R-:W-:Y:S01]  /*1e20*/  IMAD R9, R105, R21, R8 ;  /* 0x0000001569097224 */ /* 0x000fe200078e0208 */
[----:B------:R-:W-:Y:S01]  /*1e30*/  IADD3 R14, P0, R6, UR4, RZ ;  /* 0x00000004060e7c10 */ /* 0x000fe2000ff1e0ff */
[C---:B------:R-:W-:Y:S02]  /*1e40*/  IMAD.SHL.U32 R11, R20.reuse, 0x80, RZ ;  /* 0x00000080140b7824 */ /* 0x040fe400078e00ff */
[----:B------:R-:W-:Y:S01]  /*1e50*/  IMAD.IADD R9, R7, 0x1, R9 ;  /* 0x0000000107097824 */ /* 0x000fe200078e0209 */
[-C--:B------:R-:W-:Y:S02]  /*1e60*/  LEA R6, P1, R20, R14.reuse, 0x3 ;  /* 0x0000000e14067211 */ /* 0x080fe400078218ff */
[----:B------:R-:W-:Y:S02]  /*1e70*/  IADD3 R8, P2, R11, R14, RZ ;  /* 0x0000000e0b087210 */ /* 0x000fe40007f5e0ff */
[----:B------:R-:W-:Y:S02]  /*1e80*/  IADD3.X R15, R9, UR5, RZ, P0, !PT ;  /* 0x00000005090f7c10 */ /* 0x000fe400087fe4ff */
[----:B-----5:R-:W-:-:S02]  /*1e90*/  ISETP.NE.AND P0, PT, R89, RZ, PT ;  /* 0x000000ff5900720c */ /* 0x020fc40003f05270 */
[----:B------:R-:W-:Y:S01]  /*1ea0*/  LEA.HI.X R7, R20, R15, R21, 0x3, P1 ;  /* 0x0000000f14077211 */ /* 0x000fe200008f1c15 */
[----:B------:R-:W-:Y:S01]  /*1eb0*/  IMAD.X R9, R13, 0x1, R15, P2 ;  /* 0x000000010d097824 */ /* 0x000fe200010e060f */
[----:B------:R-:W-:-:S05]  /*1ec0*/  IADD3 R10, P1, R11, R6, RZ ;  /* 0x000000060b0a7210 */ /* 0x000fca0007f3e0ff */
[----:B------:R-:W-:-:S04]  /*1ed0*/  IMAD.X R11, R13, 0x1, R7, P1 ;  /* 0x000000010d0b7824 */ /* 0x000fc800008e0607 */
[----:B------:R-:W-:Y:S05]  /*1ee0*/  @!P0 BRA `(.L_x_33) ;  /* 0x0000002400948947 */ /* 0x000fea0003800000 */
[----:B------:R-:W0:Y:S01]  /*1ef0*/  LDC.64 R20, c[0x0][0x5b0] ;  /* 0x00016c00ff147b82 */ /* 0x000e220000000a00 */
[----:B------:R-:W-:Y:S01]  /*1f00*/  ULDC.64 UR4, c[0x0][0x5b8] ;  /* 0x00016e0000047ab9 */ /* 0x000fe20000000a00 */
[----:B------:R-:W-:Y:S01]  /*1f10*/  ISETP.GE.AND P0, PT, R91, 0x1, PT ;  /* 0x000000015b00780c */ /* 0x000fe20003f06270 */
[----:B------:R-:W-:Y:S01]  /*1f20*/  IMAD R92, R92, UR4, RZ ;  /* 0x000000045c5c7c24 */ /* 0x000fe2000f8e02ff */
[----:B------:R-:W-:Y:S01]  /*1f30*/  BSSY B1, `(.L_x_34) ;  /* 0x0000010000017945 */ /* 0x000fe20003800000 */
[----:B------:R-:W-:Y:S01]  /*1f40*/  IMAD.WIDE.U32 R94, R23, UR4, R94 ;  /* 0x00000004175e7c25 */ /* 0x000fe2000f8e005e */
[----:B------:R-:W-:Y:S02]  /*1f50*/  ISETP.LT.OR P2, PT, R3, 0x1, !P0 ;  /* 0x000000010300780c */ /* 0x000fe40004741670 */
[----:B------:R-:W1:Y:S01]  /*1f60*/  LDC.64 R12, c[0x0][0x5a8] ;  /* 0x00016a00ff0c7b82 */ /* 0x000e620000000a00 */
[----:B------:R-:W-:Y:S02]  /*1f70*/  IMAD R23, R23, UR5, R92 ;  /* 0x0000000517177c24 */ /* 0x000fe4000f8e025c */
[----:B------:R-:W-:-:S02]  /*1f80*/  IMAD.MOV.U32 R92, RZ, RZ, R94 ;  /* 0x000000ffff5c7224 */ /* 0x000fc400078e005e */
[----:B------:R-:W-:Y:S02]  /*1f90*/  IMAD.IADD R93, R95, 0x1, R23 ;  /* 0x000000015f5d7824 */ /* 0x000fe400078e0217 */
[-C--:B0-----:R-:W-:Y:S01]  /*1fa0*/  IMAD R98, R5, R20.reuse, RZ ;  /* 0x0000001405627224 */ /* 0x081fe200078e02ff */
[----:B------:R-:W-:Y:S01]  /*1fb0*/  SHF.L.U64.HI R99, R20, 0x3, R21 ;  /* 0x0000000314637819 */ /* 0x000fe20000010215 */
[----:B------:R-:W-:-:S04]  /*1fc0*/  IMAD.WIDE.U32 R96, R105, R20, R92 ;  /* 0x0000001469607225 */ /* 0x000fc800078e005c */
[----:B------:R-:W-:Y:S01]  /*1fd0*/  IMAD R103, R105, R21, R98 ;  /* 0x0000001569677224 */ /* 0x000fe200078e0262 */
[----:B-1----:R-:W-:Y:S01]  /*1fe0*/  IADD3 R96, P1, R96, R12, RZ ;  /* 0x0000000c60607210 */ /* 0x002fe20007f3e0ff */
[----:B------:R-:W-:-:S03]  /*1ff0*/  IMAD.SHL.U32 R98, R20, 0x8, RZ ;  /* 0x0000000814627824 */ /* 0x000fc600078e00ff */
[----:B------:R-:W-:Y:S01]  /*2000*/  IADD3.X R97, R13, R97, R103, P1, !PT ;  /* 0x000000610d617210 */ /* 0x000fe20000ffe467 */
[----:B------:R-:W-:Y:S08]  /*2010*/  @P2 BRA `(.L_x_35) ;  /* 0x0000000000042947 */ /* 0x000ff00003800000 */
[----:B------:R0:W5:Y:S02]  /*2020*/  LDG.E.U8 R90, desc[UR36][R96.64] ;  /* 0x00000024605a7981 */ /* 0x000164000c1e1100 */
.L_x_35:
[----:B------:R-:W-:Y:S05]  /*2030*/  BSYNC B1 ;  /* 0x0000000000017941 */ /* 0x000fea0003800000 */
.L_x_34:
[----:B-----5:R-:W-:Y:S01]  /*2040*/  LOP3.LUT R23, R90, 0xffff, RZ, 0xc0, !PT ;  /* 0x0000ffff5a177812 */ /* 0x020fe200078ec0ff */
[----:B------:R-:W-:Y:S01]  /*2050*/  IMAD.WIDE.U32 R100, R105, R20, R98 ;  /* 0x0000001469647225 */ /* 0x000fe200078e0062 */
[----:B------:R-:W-:Y:S01]  /*2060*/  ISETP.GE.AND P1, PT, R91, 0x9, PT ;  /* 0x000000095b00780c */ /* 0x000fe20003f26270 */
[----:B------:R-:W-:Y:S01]  /*2070*/  BSSY B1, `(.L_x_36) ;  /* 0x000000e000017945 */ /* 0x000fe20003800000 */
[----:B------:R-:W-:Y:S01]  /*2080*/  PRMT R104, R23, 0x8880, RZ ;  /* 0x0000888017687816 */ /* 0x000fe200000000ff */
[----:B------:R-:W-:Y:S01]  /*2090*/  IMAD.IADD R23, R103, 0x1, R101 ;  /* 0x0000000167177824 */ /* 0x000fe200078e0265 */
[----:B------:R-:W-:-:S04]  /*20a0*/  IADD3 R100, P3, P4, R94, R12, R100 ;  /* 0x0000000c5e647210 */ /* 0x000fc80007c7e064 */
[----:B------:R-:W-:Y:S01]  /*20b0*/  IADD3.X R101, R93, R13, R23, P3, P4 ;  /* 0x0000000d5d657210 */ /* 0x000fe20001fe8417 */
[----:B------:R-:W-:Y:S01]  /*20c0*/  IMAD R23, R104, R89, RZ ;  /* 0x0000005968177224 */ /* 0x000fe200078e02ff */
[C---:B------:R-:W-:Y:S02]  /*20d0*/  ISETP.LT.OR P4, PT, R3.reuse, 0x2, !P0 ;  /* 0x000000020300780c */ /* 0x040fe40004781670 */
[----:B------:R-:W-:Y:S01]  /*20e0*/  ISETP.LT.OR P3, PT, R3, 0x1, !P1 ;  /* 0x000000010300780c */ /* 0x000fe20004f61670 */
[----:B------:R-:W-:-:S05]  /*20f0*/  @!P2 IMAD R103, R56, R88, R23 ;  /* 0x000000583867a224 */ /* 0x000fca00078e0217 */
[----:B------:R1:W-:Y:S05]  /*2100*/  @!P2 STG.E.U8 desc[UR36][R14.64], R103 ;  /* 0x000000670e00a986 */ /* 0x0003ea000c101124 */
[----:B------:R-:W-:Y:S05]  /*2110*/  @P4 BRA `(.L_x_37) ;  /* 0x00000000000c4947 */ /* 0x000fea0003800000 */
[----:B------:R-:W2:Y:S02]  /*2120*/  LDG.E.U8 R90, desc[UR36][R96.64+0x1] ;  /* 0x00000124605a7981 */ /* 0x000ea4000c1e1100 */
[----:B--2---:R-:W-:-:S05]  /*2130*/  PRMT R56, R90, 0x8880, RZ ;  /* 0x000088805a387816 */ /* 0x004fca00000000ff */
[----:B------:R-:W-:-:S07]  /*2140*/  IMAD R23, R56, R89, RZ ;  /* 0x0000005938177224 */ /* 0x000fce00078e02ff */
.L_x_37:
[----:B------:R-:W-:Y:S05]  /*2150*/  BSYNC B1 ;  /* 0x0000000000017941 */ /* 0x000fea0003800000 */
.L_x_36:
[----:B------:R-:W-:Y:S01]  /*2160*/  @!P4 IMAD R57, R57, R88, R23 ;  /* 0x000000583939c224 */ /* 0x000fe200078e0217 */
[----:B------:R-:W-:Y:S04]  /*2170*/  BSSY B1, `(.L_x_38) ;  /* 0x0000006000017945 */ /* 0x000fe80003800000 */
[----:B------:R2:W-:Y:S01]  /*2180*/  @!P4 STG.E.U8 desc[UR36][R14.64+0x1], R57 ;  /* 0x000001390e00c986 */ /* 0x0005e2000c101124 */
[----:B------:R-:W-:Y:S05]  /*2190*/  @P3 BRA `(.L_x_39) ;  /* 0x00000000000c3947 */ /* 0x000fea0003800000 */
[----:B------:R-:W3:Y:S02]  /*21a0*/  LDG.E.U8 R90, desc[UR36][R100.64] ;  /* 0x00000024645a7981 */ /* 0x000ee4000c1e1100 */
[----:B---3--:R-:W-:-:S05]  /*21b0*/  PRMT R56, R90, 0x8880, RZ ;  /* 0x000088805a387816 */ /* 0x008fca00000000ff */
[----:B------:R-:W-:-:S07]  /*21c0*/  IMAD R23, R56, R89, RZ ;  /* 0x0000005938177224 */ /* 0x000fce00078e02ff */
.L_x_39:
[----:B------:R-:W-:Y:S05]  /*21d0*/  BSYNC B1 ;  /* 0x0000000000017941 */ /* 0x000fea0003800000 */
.L_x_38:
[C---:B------:R-:W-:Y:S01]  /*21e0*/  ISETP.LT.OR P2, PT, R3.reuse, 0x2, !P1 ;  /* 0x000000020300780c */ /* 0x040fe20004f41670 */
[----:B--2---:R-:W-:Y:S01]  /*21f0*/  @!P3 IMAD R57, R58, R88, R23 ;  /* 0x000000583a39b224 */ /* 0x004fe200078e0217 */
[----:B------:R-:W-:Y:S01]  /*2200*/  BSSY B1, `(.L_x_40) ;  /* 0x0000008000017945 */ /* 0x000fe20003800000 */
[----:B------:R-:W-:-:S03]  /*2210*/  ISETP.LT.OR P4, PT, R3, 0x9, !P0 ;  /* 0x000000090300780c */ /* 0x000fc60004781670 */
[----:B------:R2:W-:Y:S01]  /*2220*/  @!P3 STG.E.U8 desc[UR36][R6.64], R57 ;  /* 0x000000390600b986 */ /* 0x0005e2000c101124 */
[----:B------:R-:W-:-:S06]  /*2230*/  ISETP.LT.OR P3, PT, R3, 0xa, !P0 ;  /* 0x0000000a0300780c */ /* 0x000fcc0004761670 */
[----:B------:R-:W-:Y:S07]  /*2240*/  @P2 BRA `(.L_x_41) ;  /* 0x00000000000c2947 */ /* 0x000fee0003800000 */
[----:B------:R-:W3:Y:S02]  /*2250*/  LDG.E.U8 R90, desc[UR36][R100.64+0x1] ;  /* 0x00000124645a7981 */ /* 0x000ee4000c1e1100 */
[----:B---3--:R-:W-:-:S05]  /*2260*/  PRMT R56, R90, 0x8880, RZ ;  /* 0x000088805a387816 */ /* 0x008fca00000000ff */
[----:B------:R-:W-:-:S07]  /*2270*/  IMAD R23, R56, R89, RZ ;  /* 0x0000005938177224 */ /* 0x000fce00078e02ff */
.L_x_41:
[----:B------:R-:W-:Y:S05]  /*2280*/  BSYNC B1 ;  /* 0x0000000000017941 */ /* 0x000fea0003800000 */
.L_x_40:
[----:B------:R-:W-:Y:S01]  /*2290*/  @!P2 IMAD R59, R59, R88, R23 ;  /* 0x000000583b3ba224 */ /* 0x000fe200078e0217 */
[----:B------:R-:W-:Y:S04]  /*22a0*/  BSSY B1, `(.L_x_42) ;  /* 0x0000006000017945 */ /* 0x000fe80003800000 */
[----:B------:R3:W-:Y:S01]  /*22b0*/  @!P2 STG.E.U8 desc[UR36][R6.64+0x1], R59 ;  /* 0x0000013b0600a986 */ /* 0x0007e2000c101124 */
[----:B------:R-:W-:Y:S05]  /*22c0*/  @P4 BRA `(.L_x_43) ;  /* 0x00000000000c4947 */ /* 0x000fea0003800000 */
[----:B------:R-:W4:Y:S02]  /*22d0*/  LDG.E.U8 R90, desc[UR36][R96.64+0x8] ;  /* 0x00000824605a7981 */ /* 0x000f24000c1e1100 */
[----:B----4-:R-:W-:-:S05]  /*22e0*/  PRMT R56, R90, 0x8880, RZ ;  /* 0x000088805a387816 */ /* 0x010fca00000000ff */
[----:B------:R-:W-:-:S07]  /*22f0*/  IMAD R23, R56, R89, RZ ;  /* 0x0000005938177224 */ /* 0x000fce00078e02ff */
.L_x_43:
[----:B------:R-:W-:Y:S05]  /*2300*/  BSYNC B1 ;  /* 0x0000000000017941 */ /* 0x000fea0003800000 */
.L_x_42:
[----:B--2---:R-:W-:Y:S01]  /*2310*/  @!P4 IMAD R57, R60, R88, R23 ;  /* 0x000000583c39c224 */ /* 0x004fe200078e0217 */
[----:B------:R-:W-:Y:S04]  /*2320*/  BSSY B1, `(.L_x_44) ;  /* 0x0000006000017945 */ /* 0x000fe80003800000 */
[----:B------:R2:W-:Y:S01]  /*2330*/  @!P4 STG.E.U8 desc[UR36][R14.64+0x8], R57 ;  /* 0x000008390e00c986 */ /* 0x0005e2000c101124 */
[----:B------:R-:W-:Y:S05]  /*2340*/  @P3 BRA `(.L_x_45) ;  /* 0x00000000000c3947 */ /* 0x000fea0003800000 */
[----:B------:R-:W4:Y:S02]  /*2350*/  LDG.E.U8 R90, desc[UR36][R96.64+0x9] ;  /* 0x00000924605a7981 */ /* 0x000f24000c1e1100 */
[----:B----4-:R-:W-:-:S05]  /*2360*/  PRMT R56, R90, 0x8880, RZ ;  /* 0x000088805a387816 */ /* 0x010fca00000000ff */
[----:B------:R-:W-:-:S07]  /*2370*/  IMAD R23, R56, R89, RZ ;  /* 0x0000005938177224 */ /* 0x000fce00078e02ff */
.L_x_45:
[----:B------:R-:W-:Y:S05]  /*2380*/  BSYNC B1 ;  /* 0x0000000000017941 */ /* 0x000fea0003800000 */
.L_x_44:
[----:B------:R-:W-:Y:S01]  /*2390*/  ISETP.LT.OR P2, PT, R3, 0x9, !P1 ;  /* 0x000000090300780c */ /* 0x000fe20004f41670 */
[----:B------:R-:W-:Y:S01]  /*23a0*/  @!P3 IMAD R61, R61, R88, R23 ;  /* 0x000000583d3db224 */ /* 0x000fe200078e0217 */
[----:B------:R-:W-:Y:S01]  /*23b0*/  BSSY B1, `(.L_x_46) ;  /* 0x0000008000017945 */ /* 0x000fe20003800000 */
[----:B------:R-:W-:-:S03]  /*23c0*/  ISETP.LT.OR P4, PT, R3, 0xa, !P1 ;  /* 0x0000000a0300780c */ /* 0x000fc60004f81670 */
[----:B------:R4:W-:Y:S01]  /*23d0*/  @!P3 STG.E.U8 desc[UR36][R14.64+0x9], R61 ;  /* 0x0000093d0e00b986 */ /* 0x0009e2000c101124 */
[----:B------:R-:W-:-:S06]  /*23e0*/  ISETP.LT.OR P3, PT, R3, 0x11, !P0 ;  /* 0x000000110300780c */ /* 0x000fcc0004761670 */
[----:B------:R-:W-:Y:S07]  /*23f0*/  @P2 BRA `(.L_x_47) ;  /* 0x00000000000c2947 */ /* 0x000fee0003800000 */
[----:B------:R-:W5:Y:S02]  /*2400*/  LDG.E.U8 R90, desc[UR36][R100.64+0x8] ;  /* 0x00000824645a7981 */ /* 0x000f64000c1e1100 */
[----:B-----5:R-:W-:-:S05]  /*2410*/  PRMT R56, R90, 0x8880, RZ ;  /* 0x000088805a387816 */ /* 0x020fca00000000ff */
[----:B------:R-:W-:-:S07]  /*2420*/  IMAD R23, R56, R89, RZ ;  /* 0x0000005938177224 */ /* 0x000fce00078e02ff */
.L_x_47:
[----:B------:R-:W-:Y:S05]  /*2430*/  BSYNC B1 ;  /* 0x0000000000017941 */ /* 0x000fea0003800000 */
.L_x_46:
[----:B--2---:R-:W-:Y:S01]  /*2440*/  @!P2 IMAD R57, R62, R88, R23 ;  /* 0x000000583e39a224 */ /* 0x004fe200078e0217 */
[----:B------:R-:W-:Y:S04]  /*2450*/  BSSY B1, `(.L_x_48) ;  /* 0x0000006000017945 */ /* 0x000fe80003800000 */
[----:B------:R2:W-:Y:S01]  /*2460*/  @!P2 STG.E.U8 desc[UR36][R6.64+0x8], R57 ;  /* 0x000008390600a986 */ /* 0x0005e2000c101124 */
[----:B------:R-:W-:Y:S05]  /*2470*/  @P4 BRA `(.L_x_49) ;  /* 0x00000000000c4947 */ /* 0x000fea0003800000 */
[----:B------:R-:W5:Y:S02]  /*2480*/  LDG.E.U8 R90, desc[UR36][R100.64+0x9] ;  /* 0x00000924645a7981 */ /* 0x000f64000c1e1100 */
[----:B-----5:R-:W-:-:S05]  /*2490*/  PRMT R56, R90, 0x8880, RZ ;  /* 0x000088805a387816 */ /* 0x020fca00000000ff */
[----:B------:R-:W-:-:S07]  /*24a0*/  IMAD R23, R56, R89, RZ ;  /* 0x0000005938177224 */ /* 0x000fce00078e02ff */
.L_x_49:
[----:B------:R-:W-:Y:S05]  /*24b0*/  BSYNC B1 ;  /* 0x0000000000017941 */ /* 0x000fea0003800000 */
.L_x_48:
[----:B------:R-:W-:Y:S01]  /*24c0*/  @!P4 IMAD R63, R63, R88, R23 ;  /* 0x000000583f3fc224 */ /* 0x000fe200078e0217 */
[----:B------:R-:W-:Y:S04]  /*24d0*/  BSSY B1, `(.L_x_50) ;  /* 0x0000006000017945 */ /* 0x000fe80003800000 */
[----:B------:R0:W-:Y:S01]  /*24e0*/  @!P4 STG.E.U8 desc[UR36][R6.64+0x9], R63 ;  /* 0x0000093f0600c986 */ /* 0x0001e2000c101124 */
[----:B------:R-:W-:Y:S05]  /*24f0*/  @P3 BRA `(.L_x_51) ;  /* 0x00000000000c3947 */ /* 0x000fea0003800000 */
[----:B------:R-:W5:Y:S02]  /*2500*/  LDG.E.U8 R90, desc[UR36][R96.64+0x10] ;  /* 0x00001024605a7981 */ /* 0x000f64000c1e1100 */
[----:B-----5:R-:W-:-:S05]  /*2510*/  PRMT R56, R90, 0x8880, RZ ;  /* 0x000088805a387816 */ /* 0x020fca00000000ff */
[----:B------:R-:W-:-:S07]  /*2520*/  IMAD R23, R56, R89, RZ ;  /* 0x0000005938177224 */ /* 0x000fce00078e02ff */
.L_x_51:
[----:B------:R-:W-:Y:S05]  /*2530*/  BSYNC B1 ;  /* 0x0000000000017941 */ /* 0x000fea0003800000 */
.L_x_50:
[C---:B------:R-:W-:Y:S01]  /*2540*/  ISETP.LT.OR P2, PT, R3.reuse, 0x12, !P0 ;  /* 0x000000120300780c */ /* 0x040fe20004741670 */
[----:B--2---:R-:W-:Y:S01]  /*2550*/  @!P3 IMAD R57, R64, R88, R23 ;  /* 0x000000584039b224 */ /* 0x004fe200078e0217 */
        /* <DEDUP_REMOVED lines=8> */
.L_x_53:
[----:B------:R-:W-:Y:S05]  /*25e0*/  BSYNC B1 ;  /* 0x0000000000017941 */ /* 0x000fea0003800000 */
.L_x_52:
[----:B------:R-:W-:Y:S01]  /*25f0*/  @!P2 IMAD R65, R65, R88, R23 ;  /* 0x000000584141a224 */ /* 0x000fe200078e0217 */
[----:B------:R-:W-:Y:S04]  /*2600*/  BSSY B1, `(.L_x_54) ;  /* 0x0000006000017945 */ /* 0x000fe80003800000 */
[----:B------:R0:W-:Y:S01]  /*2610*/  @!P2 STG.E.U8 desc[UR36][R14.64+0x11], R65 ;  /* 0x000011410e00a986 */ /* 0x0001e2000c101124 */
[----:B------:R-:W-:Y:S05]  /*2620*/  @P4 BRA `(.L_x_55) ;  /* 0x00000000000c4947 */ /* 0x000fea0003800000 */
[----:B------:R-:W5:Y:S02]  /*2630*/  LDG.E.U8 R90, desc[UR36][R100.64+0x10] ;  /* 0x00001024645a7981 */ /* 0x000f64000c1e1100 */
[----:B-----5:R-:W-:-:S05]  /*2640*/  PRMT R56, R90, 0x8880, RZ ;  /* 0x000088805a387816 */ /* 0x020fca00000000ff */
[----:B------:R-:W-:-:S07]  /*2650*/  IMAD R23, R56, R89, RZ ;  /* 0x0000005938177224 */ /* 0x000fce00078e02ff */
.L_x_55:
[----:B------:R-:W-:Y:S05]  /*2660*/  BSYNC B1 ;  /* 0x0000000000017941 */ /* 0x000fea0003800000 */
.L_x_54:
[----:B--2---:R-:W-:Y:S01]  /*2670*/  @!P4 IMAD R57, R66, R88, R23 ;  /* 0x000000584239c224 */ /* 0x004fe200078e0217 */
[----:B------:R-:W-:Y:S04]  /*2680*/  BSSY B1, `(.L_x_56) ;  /* 0x0000006000017945 */ /* 0x000fe80003800000 */
[----:B------:R2:W-:Y:S01]  /*2690*/  @!P4 STG.E.U8 desc[UR36][R6.64+0x10], R57 ;  /* 0x000010390600c986 */ /* 0x0005e2000c101124 */
[----:B------:R-:W-:Y:S05]  /*26a0*/  @P3 BRA `(.L_x_57) ;  /* 0x00000000000c3947 */ /* 0x000fea0003800000 */
[----:B------:R-:W5:Y:S02]  /*26b0*/  LDG.E.U8 R90, desc[UR36][R100.64+0x11] ;  /* 0x00001124645a7981 */ /* 0x000f64000c1e1100 */
[----:B-----5:R-:W-:-:S05]  /*26c0*/  PRMT R56, R90, 0x8880, RZ ;  /* 0x000088805a387816 */ /* 0x020fca00000000ff */
[----:B------:R-:W-:-:S07]  /*26d0*/  IMAD R23, R56, R89, RZ ;  /* 0x0000005938177224 */ /* 0x000fce00078e02ff */
.L_x_57:
[----:B------:R-:W-:Y:S05]  /*26e0*/  BSYNC B1 ;  /* 0x0000000000017941 */ /* 0x000fea0003800000 */
.L_x_56:
        /* <DEDUP_REMOVED lines=10> */
.L_x_59:
[----:B------:R-:W-:Y:S05]  /*2790*/  BSYNC B1 ;  /* 0x0000000000017941 */ /* 0x000fea0003800000 */
.L_x_58:
[----:B--2---:R-:W-:Y:S01]  /*27a0*/  @!P2 IMAD R57, R68, R88, R23 ;  /* 0x000000584439a224 */ /* 0x004fe200078e0217 */
[----:B------:R-:W-:Y:S04]  /*27b0*/  BSSY B1, `(.L_x_60) ;  /* 0x0000006000017945 */ /* 0x000fe80003800000 */
[----:B------:R2:W-:Y:S01]  /*27c0*/  @!P2 STG.E.U8 desc[UR36][R14.64+0x18], R57 ;  /* 0x000018390e00a986 */ /* 0x0005e2000c101124 */
[----:B------:R-:W-:Y:S05]  /*27d0*/  @P4 BRA `(.L_x_61) ;  /* 0x00000000000c4947 */ /* 0x000fea0003800000 */
[----:B------:R-:W5:Y:S02]  /*27e0*/  LDG.E.U8 R90, desc[UR36][R96.64+0x19] ;  /* 0x00001924605a7981 */ /* 0x000f64000c1e1100 */
[----:B-----5:R-:W-:-:S05]  /*27f0*/  PRMT R56, R90, 0x8880, RZ ;  /* 0x000088805a387816 */ /* 0x020fca00000000ff */
[----:B------:R-:W-:-:S07]  /*2800*/  IMAD R23, R56, R89, RZ ;  /* 0x0000005938177224 */ /* 0x000fce00078e02ff */
.L_x_61:
[----:B------:R-:W-:Y:S05]  /*2810*/  BSYNC B1 ;  /* 0x0000000000017941 */ /* 0x000fea0003800000 */
.L_x_60:
[----:B------:R-:W-:Y:S01]  /*2820*/  @!P4 IMAD R69, R69, R88, R23 ;  /* 0x000000584545c224 */ /* 0x000fe200078e0217 */
[----:B------:R-:W-:Y:S04]  /*2830*/  BSSY B1, `(.L_x_62) ;  /* 0x0000006000017945 */ /* 0x000fe80003800000 */
[----:B------:R0:W-:Y:S01]  /*2840*/  @!P4 STG.E.U8 desc[UR36][R14.64+0x19], R69 ;  /* 0x000019450e00c986 */ /* 0x0001e2000c101124 */
[----:B------:R-:W-:Y:S05]  /*2850*/  @P3 BRA `(.L_x_63) ;  /* 0x00000000000c3947 */ /* 0x000fea0003800000 */
[----:B------:R-:W5:Y:S02]  /*2860*/  LDG.E.U8 R90, desc[UR36][R100.64+0x18] ;  /* 0x00001824645a7981 */ /* 0x000f64000c1e1100 */
[----:B-----5:R-:W-:-:S05]  /*2870*/  PRMT R56, R90, 0x8880, RZ ;  /* 0x000088805a387816 */ /* 0x020fca00000000ff */
[----:B------:R-:W-:-:S07]  /*2880*/  IMAD R23, R56, R89, RZ ;  /* 0x0000005938177224 */ /* 0x000fce00078e02ff */
.L_x_63:
[----:B------:R-:W-:Y:S05]  /*2890*/  BSYNC B1 ;  /* 0x0000000000017941 */ /* 0x000fea0003800000 */
.L_x_62:
        /* <DEDUP_REMOVED lines=10> */
.L_x_65:
[----:B------:R-:W-:Y:S05]  /*2940*/  BSYNC B1 ;  /* 0x0000000000017941 */ /* 0x000fea0003800000 */
.L_x_64:
[----:B------:R-:W-:Y:S01]  /*2950*/  @!P2 IMAD R71, R71, R88, R23 ;  /* 0x000000584747a224 */ /* 0x000fe200078e0217 */
[----:B------:R-:W-:Y:S04]  /*2960*/  BSSY B1, `(.L_x_66) ;  /* 0x0000006000017945 */ /* 0x000fe80003800000 */
[----:B------:R0:W-:Y:S01]  /*2970*/  @!P2 STG.E.U8 desc[UR36][R6.64+0x19], R71 ;  /* 0x000019470600a986 */ /* 0x0001e2000c101124 */
[----:B------:R-:W-:Y:S05]  /*2980*/  @P4 BRA `(.L_x_67) ;  /* 0x00000000000c4947 */ /* 0x000fea0003800000 */
[----:B------:R-:W5:Y:S02]  /*2990*/  LDG.E.U8 R90, desc[UR36][R96.64+0x20] ;  /* 0x00002024605a7981 */ /* 0x000f64000c1e1100 */
[----:B-----5:R-:W-:-:S05]  /*29a0*/  PRMT R56, R90, 0x8880, RZ ;  /* 0x000088805a387816 */ /* 0x020fca00000000ff */
[----:B------:R-:W-:-:S07]  /*29b0*/  IMAD R23, R56, R89, RZ ;  /* 0x0000005938177224 */ /* 0x000fce00078e02ff */
.L_x_67:
[----:B------:R-:W-:Y:S05]  /*29c0*/  BSYNC B1 ;  /* 0x0000000000017941 */ /* 0x000fea0003800000 */
.L_x_66:
[----:B--2---:R-:W-:Y:S01]  /*29d0*/  @!P4 IMAD R57, R72, R88, R23 ;  /* 0x000000584839c224 */ /* 0x004fe200078e0217 */
[----:B------:R-:W-:Y:S04]  /*29e0*/  BSSY B1, `(.L_x_68) ;  /* 0x0000006000017945 */ /* 0x000fe80003800000 */
[----:B------:R2:W-:Y:S01]  /*29f0*/  @!P4 STG.E.U8 desc[UR36][R14.64+0x20], R57 ;  /* 0x000020390e00c986 */ /* 0x0005e2000c101124 */
[----:B------:R-:W-:Y:S05]  /*2a00*/  @P3 BRA `(.L_x_69) ;  /* 0x00000000000c3947 */ /* 0x000fea0003800000 */
[----:B------:R-:W5:Y:S02]  /*2a10*/  LDG.E.U8 R90, desc[UR36][R96.64+0x21] ;  /* 0x00002124605a7981 */ /* 0x000f64000c1e1100 */
[----:B-----5:R-:W-:-:S05]  /*2a20*/  PRMT R56, R90, 0x8880, RZ ;  /* 0x000088805a387816 */ /* 0x020fca00000000ff */
[----:B------:R-:W-:-:S07]  /*2a30*/  IMAD R23, R56, R89, RZ ;  /* 0x0000005938177224 */ /* 0x000fce00078e02ff */
.L_x_69:
[----:B------:R-:W-:Y:S05]  /*2a40*/  BSYNC B1 ;  /* 0x0000000000017941 */ /* 0x000fea0003800000 */
.L_x_68:
        /* <DEDUP_REMOVED lines=10> */
.L_x_71:
[----:B------:R-:W-:Y:S05]  /*2af0*/  BSYNC B1 ;  /* 0x0000000000017941 */ /* 0x000fea0003800000 */
.L_x_70:
[----:B--2---:R-:W-:Y:S01]  /*2b00*/  @!P2 IMAD R57, R74, R88, R23 ;  /* 0x000000584a39a224 */ /* 0x004fe200078e0217 */
[----:B------:R-:W-:Y:S04]  /*2b10*/  BSSY B1, `(.L_x_72) ;  /* 0x0000006000017945 */ /* 0x000fe80003800000 */
[----:B------:R2:W-:Y:S01]  /*2b20*/  @!P2 STG.E.U8 desc[UR36][R6.64+0x20], R57 ;  /* 0x000020390600a986 */ /* 0x0005e2000c101124 */
[----:B------:R-:W-:Y:S05]  /*2b30*/  @P4 BRA `(.L_x_73) ;  /* 0x00000000000c4947 */ /* 0x000fea0003800000 */
[----:B------:R-:W5:Y:S02]  /*2b40*/  LDG.E.U8 R90, desc[UR36][R100.64+0x21] ;  /* 0x00002124645a7981 */ /* 0x000f64000c1e1100 */
[----:B-----5:R-:W-:-:S05]  /*2b50*/  PRMT R56, R90, 0x8880, RZ ;  /* 0x000088805a387816 */ /* 0x020fca00000000ff */
[----:B------:R-:W-:-:S07]  /*2b60*/  IMAD R23, R56, R89, RZ ;  /* 0x0000005938177224 */ /* 0x000fce00078e02ff */
.L_x_73:
[----:B------:R-:W-:Y:S05]  /*2b70*/  BSYNC B1 ;  /* 0x0000000000017941 */ /* 0x000fea0003800000 */
.L_x_72:
[----:B------:R-:W-:Y:S01]  /*2b80*/  @!P4 IMAD R75, R75, R88, R23 ;  /* 0x000000584b4bc224 */ /* 0x000fe200078e0217 */
[----:B------:R-:W-:Y:S04]  /*2b90*/  BSSY B1, `(.L_x_74) ;  /* 0x0000006000017945 */ /* 0x000fe80003800000 */
[----:B------:R0:W-:Y:S01]  /*2ba0*/  @!P4 STG.E.U8 desc[UR36][R6.64+0x21], R75 ;  /* 0x0000214b0600c986 */ /* 0x0001e2000c101124 */
[----:B------:R-:W-:Y:S05]  /*2bb0*/  @P3 BRA `(.L_x_75) ;  /* 0x00000000000c3947 */ /* 0x000fea0003800000 */
[----:B------:R-:W5:Y:S02]  /*2bc0*/  LDG.E.U8 R90, desc[UR36][R96.64+0x28] ;  /* 0x00002824605a7981 */ /* 0x000f64000c1e1100 */
[----:B-----5:R-:W-:-:S05]  /*2bd0*/  PRMT R56, R90, 0x8880, RZ ;  /* 0x000088805a387816 */ /* 0x020fca00000000ff */
[----:B------:R-:W-:-:S07]  /*2be0*/  IMAD R23, R56, R89, RZ ;  /* 0x0000005938177224 */ /* 0x000fce00078e02ff */
.L_x_75:
[----:B------:R-:W-:Y:S05]  /*2bf0*/  BSYNC B1 ;  /* 0x0000000000017941 */ /* 0x000fea0003800000 */
.L_x_74:
        /* <DEDUP_REMOVED lines=10> */
.L_x_77:
[----:B------:R-:W-:Y:S05]  /*2ca0*/  BSYNC B1 ;  /* 0x0000000000017941 */ /* 0x000fea0003800000 */
.L_x_76:
[----:B------:R-:W-:Y:S01]  /*2cb0*/  @!P2 IMAD R77, R77, R88, R23 ;  /* 0x000000584d4da224 */ /* 0x000fe200078e0217 */
[----:B------:R-:W-:Y:S04]  /*2cc0*/  BSSY B1, `(.L_x_78) ;  /* 0x0000006000017945 */ /* 0x000fe80003800000 */
[----:B------:R0:W-:Y:S01]  /*2cd0*/  @!P2 STG.E.U8 desc[UR36][R14.64+0x29], R77 ;  /* 0x0000294d0e00a986 */ /* 0x0001e2000c101124 */
[----:B------:R-:W-:Y:S05]  /*2ce0*/  @P4 BRA `(.L_x_79) ;  /* 0x00000000000c4947 */ /* 0x000fea0003800000 */
[----:B------:R-:W5:Y:S02]  /*2cf0*/  LDG.E.U8 R90, desc[UR36][R100.64+0x28] ;  /* 0x00002824645a7981 */ /* 0x000f64000c1e1100 */
[----:B-----5:R-:W-:-:S05]  /*2d00*/  PRMT R56, R90, 0x8880, RZ ;  /* 0x000088805a387816 */ /* 0x020fca00000000ff */
[----:B------:R-:W-:-:S07]  /*2d10*/  IMAD R23, R56, R89, RZ ;  /* 0x0000005938177224 */ /* 0x000fce00078e02ff */
.L_x_79:
[----:B------:R-:W-:Y:S05]  /*2d20*/  BSYNC B1 ;  /* 0x0000000000017941 */ /* 0x000fea0003800000 */
.L_x_78:
[----:B--2---:R-:W-:Y:S01]  /*2d30*/  @!P4 IMAD R57, R78, R88, R23 ;  /* 0x000000584e39c224 */ /* 0x004fe200078e0217 */
[----:B------:R-:W-:Y:S04]  /*2d40*/  BSSY B1, `(.L_x_80) ;  /* 0x0000006000017945 */ /* 0x000fe80003800000 */
[----:B------:R2:W-:Y:S01]  /*2d50*/  @!P4 STG.E.U8 desc[UR36][R6.64+0x28], R57 ;  /* 0x000028390600c986 */ /* 0x0005e2000c101124 */
[----:B------:R-:W-:Y:S05]  /*2d60*/  @P3 BRA `(.L_x_81) ;  /* 0x00000000000c3947 */ /* 0x000fea0003800000 */
[----:B------:R-:W5:Y:S02]  /*2d70*/  LDG.E.U8 R90, desc[UR36][R100.64+0x29] ;  /* 0x00002924645a7981 */ /* 0x000f64000c1e1100 */
[----:B-----5:R-:W-:-:S05]  /*2d80*/  PRMT R56, R90, 0x8880, RZ ;  /* 0x000088805a387816 */ /* 0x020fca00000000ff */
[----:B------:R-:W-:-:S07]  /*2d90*/  IMAD R23, R56, R89, RZ ;  /* 0x0000005938177224 */ /* 0x000fce00078e02ff */
.L_x_81:
[----:B------:R-:W-:Y:S05]  /*2da0*/  BSYNC B1 ;  /* 0x0000000000017941 */ /* 0x000fea0003800000 */
.L_x_80:
        /* <DEDUP_REMOVED lines=10> */
.L_x_83:
[----:B------:R-:W-:Y:S05]  /*2e50*/  BSYNC B1 ;  /* 0x0000000000017941 */ /* 0x000fea0003800000 */
.L_x_82:
[----:B--2---:R-:W-:Y:S01]  /*2e60*/  @!P2 IMAD R57, R80, R88, R23 ;  /* 0x000000585039a224 */ /* 0x004fe200078e0217 */
[----:B------:R-:W-:Y:S04]  /*2e70*/  BSSY B1, `(.L_x_84) ;  /* 0x0000006000017945 */ /* 0x000fe80003800000 */
[----:B------:R2:W-:Y:S01]  /*2e80*/  @!P2 STG.E.U8 desc[UR36][R14.64+0x30], R57 ;  /* 0x000030390e00a986 */ /* 0x0005e2000c101124 */
[----:B------:R-:W-:Y:S05]  /*2e90*/  @P4 BRA `(.L_x_85) ;  /* 0x00000000000c4947 */ /* 0x000fea0003800000 */
[----:B------:R-:W5:Y:S02]  /*2ea0*/  LDG.E.U8 R90, desc[UR36][R96.64+0x31] ;  /* 0x00003124605a7981 */ /* 0x000f64000c1e1100 */
[----:B-----5:R-:W-:-:S05]  /*2eb0*/  PRMT R56, R90, 0x8880, RZ ;  /* 0x000088805a387816 */ /* 0x020fca00000000ff */
[----:B------:R-:W-:-:S07]  /*2ec0*/  IMAD R23, R56, R89, RZ ;  /* 0x0000005938177224 */ /* 0x000fce00078e02ff */
.L_x_85:
[----:B------:R-:W-:Y:S05]  /*2ed0*/  BSYNC B1 ;  /* 0x0000000000017941 */ /* 0x000fea0003800000 */
.L_x_84:
[----:B------:R-:W-:Y:S01]  /*2ee0*/  @!P4 IMAD R81, R81, R88, R23 ;  /* 0x000000585151c224 */ /* 0x000fe200078e0217 */
[----:B------:R-:W-:Y:S04]  /*2ef0*/  BSSY B1, `(.L_x_86) ;  /* 0x0000006000017945 */ /* 0x000fe80003800000 */
[----:B------:R0:W-:Y:S01]  /*2f00*/  @!P4 STG.E.U8 desc[UR36][R14.64+0x31], R81 ;  /* 0x000031510e00c986 */ /* 0x0001e2000c101124 */
[----:B------:R-:W-:Y:S05]  /*2f10*/  @P3 BRA `(.L_x_87) ;  /* 0x00000000000c3947 */ /* 0x000fea0003800000 */
[----:B------:R-:W5:Y:S02]  /*2f20*/  LDG.E.U8 R90, desc[UR36][R100.64+0x30] ;  /* 0x00003024645a7981 */ /* 0x000f64000c1e1100 */
[----:B-----5:R-:W-:-:S05]  /*2f30*/  PRMT R56, R90, 0x8880, RZ ;  /* 0x000088805a387816 */ /* 0x020fca00000000ff */
[----:B------:R-:W-:-:S07]  /*2f40*/  IMAD R23, R56, R89, RZ ;  /* 0x0000005938177224 */ /* 0x000fce00078e02ff */
.L_x_87:
[----:B------:R-:W-:Y:S05]  /*2f50*/  BSYNC B1 ;  /* 0x0000000000017941 */ /* 0x000fea0003800000 */
.L_x_86:
[----:B------:R-:W-:Y:S01]  /*2f60*/  ISETP.LT.OR P4, PT, R3, 0x32, !P1 ;  /* 0x000000320300780c */ /* 0x000fe20004f81670 */
[----:B--2---:R-:W-:Y:S01]  /*2f70*/  @!P3 IMAD R57, R82, R88, R23 ;  /* 0x000000585239b224 */ /* 0x004fe200078e0217 */
[----:B------:R-:W-:Y:S01]  /*2f80*/  BSSY B1, `(.L_x_88) ;  /* 0x0000008000017945 */ /* 0x000fe20003800000 */
[----:B------:R-:W-:-:S03]  /*2f90*/  IADD3 R105, P2, R105, 0x80, RZ ;  /* 0x0000008069697810 */ /* 0x000fc60007f5e0ff */
[----:B------:R2:W-:Y:S01]  /*2fa0*/  @!P3 STG.E.U8 desc[UR36][R6.64+0x30], R57 ;  /* 0x000030390600b986 */ /* 0x0005e2000c101124 */
[----:B------:R-:W-:-:S06]  /*2fb0*/  ISETP.LT.OR P3, PT, R3, 0x39, !P0 ;  /* 0x000000390300780c */ /* 0x000fcc0004761670 */
[----:B------:R-:W-:Y:S07]  /*2fc0*/  @P4 BRA `(.L_x_89) ;  /* 0x00000000000c4947 */ /* 0x000fee0003800000 */
[----:B------:R-:W5:Y:S02]  /*2fd0*/  LDG.E.U8 R90, desc[UR36][R100.64+0x31] ;  /* 0x00003124645a7981 */ /* 0x000f64000c1e1100 */
[----:B-----5:R-:W-:-:S05]  /*2fe0*/  PRMT R56, R90, 0x8880, RZ ;  /* 0x000088805a387816 */ /* 0x020fca00000000ff */
[----:B------:R-:W-:-:S07]  /*2ff0*/  IMAD R23, R56, R89, RZ ;  /* 0x0000005938177224 */ /* 0x000fce00078e02ff */
.L_x_89:
[----:B------:R-:W-:Y:S05]  /*3000*/  BSYNC B1 ;  /* 0x0000000000017941 */ /* 0x000fea0003800000 */
.L_x_88:
[----:B------:R-:W-:Y:S01]  /*3010*/  @!P4 IMAD R83, R83, R88, R23 ;  /* 0x000000585353c224 */ /* 0x000fe200078e0217 */
[----:B------:R-:W-:Y:S04]  /*3020*/  BSSY B1, `(.L_x_90) ;  /* 0x0000006000017945 */ /* 0x000fe80003800000 */
[----:B------:R0:W-:Y:S01]  /*3030*/  @!P4 STG.E.U8 desc[UR36][R6.64+0x31], R83 ;  /* 0x000031530600c986 */ /* 0x0001e2000c101124 */
[----:B------:R-:W-:Y:S05]  /*3040*/  @P3 BRA `(.L_x_91) ;  /* 0x00000000000c3947 */ /* 0x000fea0003800000 */
[----:B------:R-:W5:Y:S02]  /*3050*/  LDG.E.U8 R90, desc[UR36][R96.64+0x38] ;  /* 0x00003824605a7981 */ /* 0x000f64000c1e1100 */
[----:B-----5:R-:W-:-:S05]  /*3060*/  PRMT R56, R90, 0x8880, RZ ;  /* 0x000088805a387816 */ /* 0x020fca00000000ff */
[----:B------:R-:W-:-:S07]  /*3070*/  IMAD R23, R56, R89, RZ ;  /* 0x0000005938177224 */ /* 0x000fce00078e02ff */
.L_x_91:
[----:B------:R-:W-:Y:S05]  /*3080*/  BSYNC B1 ;  /* 0x0000000000017941 */ /* 0x000fea0003800000 */
.L_x_90:
[----:B------:R-:W-:Y:S01]  /*3090*/  ISETP.LT.OR P0, PT, R3, 0x3a, !P0 ;  /* 0x0000003a0300780c */ /* 0x000fe20004701670 */
[----:B--2---:R-:W-:Y:S01]  /*30a0*/  @!P3 IMAD R57, R84, R88, R23 ;  /* 0x000000585439b224 */ /* 0x004fe200078e0217 */
[----:B------:R-:W-:Y:S01]  /*30b0*/  BSSY B1, `(.L_x_92) ;  /* 0x0000009000017945 */ /* 0x000fe20003800000 */
[----:B------:R-:W-:-:S03]  /*30c0*/  IMAD.WIDE.U32 R98, R105, R20, R98 ;  /* 0x0000001469627225 */ /* 0x000fc600078e0062 */
[----:B------:R2:W-:Y:S01]  /*30d0*/  @!P3 STG.E.U8 desc[UR36][R14.64+0x38], R57 ;  /* 0x000038390e00b986 */ /* 0x0005e2000c101124 */
[----:B------:R-:W-:Y:S01]  /*30e0*/  IMAD.X R5, RZ, RZ, R5, P2 ;  /* 0x000000ffff057224 */ /* 0x000fe200010e0605 */
[----:B------:R-:W-:-:S05]  /*30f0*/  IADD3 R94, P4, P3, R94, R12, R98 ;  /* 0x0000000c5e5e7210 */ /* 0x000fca0007b9e062 */
[----:B------:R-:W-:Y:S08]  /*3100*/  @P0 BRA `(.L_x_93) ;  /* 0x00000000000c0947 */ /* 0x000ff00003800000 */
[----:B------:R-:W5:Y:S02]  /*3110*/  LDG.E.U8 R90, desc[UR36][R96.64+0x39] ;  /* 0x00003924605a7981 */ /* 0x000f64000c1e1100 */
[----:B-----5:R-:W-:-:S05]  /*3120*/  PRMT R4, R90, 0x8880, RZ ;  /* 0x000088805a047816 */ /* 0x020fca00000000ff */
[----:B------:R-:W-:-:S07]  /*3130*/  IMAD R23, R4, R89, RZ ;  /* 0x0000005904177224 */ /* 0x000fce00078e02ff */
.L_x_93:
[----:B------:R-:W-:Y:S05]  /*3140*/  BSYNC B1 ;  /* 0x0000000000017941 */ /* 0x000fea0003800000 */
.L_x_92:
[----:B------:R-:W-:Y:S01]  /*3150*/  @!P0 IMAD R85, R85, R88, R23 ;  /* 0x0000005855558224 */ /* 0x000fe200078e0217 */
[----:B------:R-:W-:Y:S01]  /*3160*/  ISETP.LT.OR P2, PT, R3, 0x39, !P1 ;  /* 0x000000390300780c */ /* 0x000fe20004f41670 */
[----:B------:R-:W-:Y:S01]  /*3170*/  IMAD R4, R5, R20, RZ ;  /* 0x0000001405047224 */ /* 0x000fe200078e02ff */
[----:B------:R-:W-:Y:S01]  /*3180*/  BSSY B1, `(.L_x_94) ;  /* 0x0000008000017945 */ /* 0x000fe20003800000 */
[----:B------:R-:W-:Y:S01]  /*3190*/  ISETP.LT.OR P1, PT, R3, 0x3a, !P1 ;  /* 0x0000003a0300780c */ /* 0x000fe20004f21670 */
[----:B------:R0:W-:Y:S01]  /*31a0*/  @!P0 STG.E.U8 desc[UR36][R14.64+0x39], R85 ;  /* 0x000039550e008986 */ /* 0x0001e2000c101124 */
[----:B--2---:R-:W-:-:S08]  /*31b0*/  IMAD R57, R105, R21, R4 ;  /* 0x0000001569397224 */ /* 0x004fd000078e0204 */
[----:B------:R-:W-:Y:S05]  /*31c0*/  @P2 BRA `(.L_x_95) ;  /* 0x00000000000c2947 */ /* 0x000fea0003800000 */
[----:B------:R-:W2:Y:S02]  /*31d0*/  LDG.E.U8 R90, desc[UR36][R100.64+0x38] ;  /* 0x00003824645a7981 */ /* 0x000ea4000c1e1100 */
[----:B--2---:R-:W-:-:S05]  /*31e0*/  PRMT R4, R90, 0x8880, RZ ;  /* 0x000088805a047816 */ /* 0x004fca00000000ff */
[----:B------:R-:W-:-:S07]  /*31f0*/  IMAD R23, R4, R89, RZ ;  /* 0x0000005904177224 */ /* 0x000fce00078e02ff */
.L_x_95:
[----:B------:R-:W-:Y:S05]  /*3200*/  BSYNC B1 ;  /* 0x0000000000017941 */ /* 0x000fea0003800000 */
.L_x_94:
[----:B------:R-:W-:Y:S01]  /*3210*/  @!P2 IMAD R5, R86, R88, R23 ;  /* 0x000000585605a224 */ /* 0x000fe200078e0217 */
[----:B------:R-:W-:Y:S01]  /*3220*/  BSSY B1, `(.L_x_96) ;  /* 0x0000008000017945 */ /* 0x000fe20003800000 */
[----:B------:R-:W-:Y:S02]  /*3230*/  IMAD.IADD R98, R57, 0x1, R99 ;  /* 0x0000000139627824 */ /* 0x000fe400078e0263 */
[----:B------:R-:W-:Y:S01]  /*3240*/  IMAD.WIDE.U32 R20, R105, R20, R92 ;  /* 0x0000001469147225 */ /* 0x000fe200078e005c */
[----:B------:R2:W-:Y:S01]  /*3250*/  @!P2 STG.E.U8 desc[UR36][R6.64+0x38], R5 ;  /* 0x000038050600a986 */ /* 0x0005e2000c101124 */
[----:B------:R-:W-:Y:S05]  /*3260*/  @P1 BRA `(.L_x_97) ;  /* 0x00000000000c1947 */ /* 0x000fea0003800000 */
[----:B------:R-:W5:Y:S02]  /*3270*/  LDG.E.U8 R90, desc[UR36][R100.64+0x39] ;  /* 0x00003924645a7981 */ /* 0x000f64000c1e1100 */
[----:B-----5:R-:W-:-:S05]  /*3280*/  PRMT R4, R90, 0x8880, RZ ;  /* 0x000088805a047816 */ /* 0x020fca00000000ff */
[----:B------:R-:W-:-:S07]  /*3290*/  IMAD R23, R4, R89, RZ ;  /* 0x0000005904177224 */ /* 0x000fce00078e02ff */
.L_x_97:
[----:B------:R-:W-:Y:S05]  /*32a0*/  BSYNC B1 ;  /* 0x0000000000017941 */ /* 0x000fea0003800000 */
.L_x_96:
[----:B------:R-:W-:Y:S01]  /*32b0*/  @!P1 IMAD R87, R87, R88, R23 ;  /* 0x0000005857579224 */ /* 0x000fe200078e0217 */
[----:B------:R-:W-:Y:S01]  /*32c0*/  IADD3.X R95, R93, R13, R98, P4, P3 ;  /* 0x0000000d5d5f7210 */ /* 0x000fe200027e6462 */
[----:B------:R-:W-:Y:S01]  /*32d0*/  BSSY B1, `(.L_x_98) ;  /* 0x000000d000017945 */ /* 0x000fe20003800000 */
[----:B------:R-:W-:Y:S02]  /*32e0*/  ISETP.GE.AND P3, PT, R91, 0x81, PT ;  /* 0x000000815b00780c */ /* 0x000fe40003f66270 */
[----:B------:R0:W-:Y:S01]  /*32f0*/  @!P1 STG.E.U8 desc[UR36][R6.64+0x39], R87 ;  /* 0x0000395706009986 */ /* 0x0001e2000c101124 */
[----:B------:R-:W-:Y:S02]  /*3300*/  IADD3 R12, P2, R20, R12, RZ ;  /* 0x0000000c140c7210 */ /* 0x000fe40007f5e0ff */
[----:B------:R-:W-:Y:S02]  /*3310*/  ISETP.LT.OR P1, PT, R3, 0x1, !P3 ;  /* 0x000000010300780c */ /* 0x000fe40005f21670 */
[----:B------:R-:W-:-:S02]  /*3320*/  ISETP.GE.AND P0, PT, R91, 0x89, PT ;  /* 0x000000895b00780c */ /* 0x000fc40003f06270 */
[----:B------:R-:W-:Y:S02]  /*3330*/  IADD3.X R13, R13, R21, R57, P2, !PT ;  /* 0x000000150d0d7210 */ /* 0x000fe400017fe439 */
[C---:B------:R-:W-:Y:S02]  /*3340*/  ISETP.LT.OR P2, PT, R3.reuse, 0x2, !P3 ;  /* 0x000000020300780c */ /* 0x040fe40005f41670 */
[----:B------:R-:W-:-:S05]  /*3350*/  ISETP.LT.OR P4, PT, R3, 0x1, !P0 ;  /* 0x000000010300780c */ /* 0x000fca0004781670 */
[----:B0-----:R-:W-:Y:S08]  /*3360*/  @P1 BRA `(.L_x_99) ;  /* 0x00000000000c1947 */ /* 0x001ff00003800000 */
[----:B------:R-:W5:Y:S02]  /*3370*/  LDG.E.U8 R90, desc[UR36][R12.64] ;  /* 0x000000240c5a7981 */ /* 0x000f64000c1e1100 */
[----:B-----5:R-:W-:-:S05]  /*3380*/  PRMT R4, R90, 0x8880, RZ ;  /* 0x000088805a047816 */ /* 0x020fca00000000ff */
[----:B------:R-:W-:-:S07]  /*3390*/  IMAD R23, R4, R89, RZ ;  /* 0x0000005904177224 */ /* 0x000fce00078e02ff */
.L_x_99:
[----:B------:R-:W-:Y:S05]  /*33a0*/  BSYNC B1 ;  /* 0x0000000000017941 */ /* 0x000fea0003800000 */
.L_x_98:
[----:B--2---:R-:W-:Y:S01]  /*33b0*/  @!P1 IMAD R5, R24, R88, R23 ;  /* 0x0000005818059224 */ /* 0x004fe200078e0217 */
[----:B------:R-:W-:Y:S04]  /*33c0*/  BSSY B1, `(.L_x_100) ;  /* 0x0000006000017945 */ /* 0x000fe80003800000 */
[----:B------:R0:W-:Y:S01]  /*33d0*/  @!P1 STG.E.U8 desc[UR36][R8.64], R5 ;  /* 0x0000000508009986 */ /* 0x0001e2000c101124 */
[----:B------:R-:W-:Y:S05]  /*33e0*/  @P2 BRA `(.L_x_101) ;  /* 0x00000000000c2947 */ /* 0x000fea0003800000 */
[----:B------:R-:W2:Y:S02]  /*33f0*/  LDG.E.U8 R90, desc[UR36][R12.64+0x1] ;  /* 0x000001240c5a7981 */ /* 0x000ea4000c1e1100 */
[----:B--2---:R-:W-:-:S05]  /*3400*/  PRMT R4, R90, 0x8880, RZ ;  /* 0x000088805a047816 */ /* 0x004fca00000000ff */
[----:B------:R-:W-:-:S07]  /*3410*/  IMAD R23, R4, R89, RZ ;  /* 0x0000005904177224 */ /* 0x000fce00078e02ff */
.L_x_101:
[----:B------:R-:W-:Y:S05]  /*3420*/  BSYNC B1 ;  /* 0x0000000000017941 */ /* 0x000fea0003800000 */
.L_x_100:
[----:B------:R-:W-:Y:S01]  /*3430*/  @!P2 IMAD R25, R25, R88, R23 ;  /* 0x000000581919a224 */ /* 0x000fe200078e0217 */
[----:B------:R-:W-:Y:S04]  /*3440*/  BSSY B1, `(.L_x_102) ;  /* 0x0000006000017945 */ /* 0x000fe80003800000 */
[----:B------:R2:W-:Y:S01]  /*3450*/  @!P2 STG.E.U8 desc[UR36][R8.64+0x1], R25 ;  /* 0x000001190800a986 */ /* 0x0005e2000c101124 */
[----:B------:R-:W-:Y:S05]  /*3460*/  @P4 BRA `(.L_x_103) ;  /* 0x00000000000c4947 */ /* 0x000fea0003800000 */
[----:B------:R-:W5:Y:S02]  /*3470*/  LDG.E.U8 R90, desc[UR36][R94.64] ;  /* 0x000000245e5a7981 */ /* 0x000f64000c1e1100 */
[----:B-----5:R-:W-:-:S05]  /*3480*/  PRMT R4, R90, 0x8880, RZ ;  /* 0x000088805a047816 */ /* 0x020fca00000000ff */
[----:B------:R-:W-:-:S07]  /*3490*/  IMAD R23, R4, R89, RZ ;  /* 0x0000005904177224 */ /* 0x000fce00078e02ff */
.L_x_103:
[----:B------:R-:W-:Y:S05]  /*34a0*/  BSYNC B1 ;  /* 0x0000000000017941 */ /* 0x000fea0003800000 */
.L_x_102:
[C---:B------:R-:W-:Y:S01]  /*34b0*/  ISETP.LT.OR P1, PT, R3.reuse, 0x2, !P0 ;  /* 0x000000020300780c */ /* 0x040fe20004721670 */
[----:B0-----:R-:W-:Y:S01]  /*34c0*/  @!P4 IMAD R5, R26, R88, R23 ;  /* 0x000000581a05c224 */ /* 0x001fe200078e0217 */
        /* <DEDUP_REMOVED lines=8> */
.L_x_105:
[----:B------:R-:W-:Y:S05]  /*3550*/  BSYNC B1 ;  /* 0x0000000000017941 */ /* 0x000fea0003800000 */
.L_x_104:
[----:B------:R-:W-:Y:S01]  /*3560*/  @!P1 IMAD R27, R27, R88, R23 ;  /* 0x000000581b1b9224 */ /* 0x000fe200078e0217 */
[----:B------:R-:W-:Y:S04]  /*3570*/  BSSY B1, `(.L_x_106) ;  /* 0x0000006000017945 */ /* 0x000fe80003800000 */
[----:B------:R0:W-:Y:S01]  /*3580*/  @!P1 STG.E.U8 desc[UR36][R10.64+0x1], R27 ;  /* 0x0000011b0a009986 */ /* 0x0001e2000c101124 */
[----:B------:R-:W-:Y:S05]  /*3590*/  @P2 BRA `(.L_x_107) ;  /* 0x00000000000c2947 */ /* 0x000fea0003800000 */
[----:B------:R-:W5:Y:S02]  /*35a0*/  LDG.E.U8 R90, desc[UR36][R12.64+0x8] ;  /* 0x000008240c5a7981 */ /* 0x000f64000c1e1100 */
[----:B-----5:R-:W-:-:S05]  /*35b0*/  PRMT R4, R90, 0x8880, RZ ;  /* 0x000088805a047816 */ /* 0x020fca00000000ff */
[----:B------:R-:W-:-:S07]  /*35c0*/  IMAD R23, R4, R89, RZ ;  /* 0x0000005904177224 */ /* 0x000fce00078e02ff */
.L_x_107:
[----:B------:R-:W-:Y:S05]  /*35d0*/  BSYNC B1 ;  /* 0x0000000000017941 */ /* 0x000fea0003800000 */
.L_x_106:
[----:B0-----:R-:W-:Y:S01]  /*35e0*/  @!P2 IMAD R5, R28, R88, R23 ;  /* 0x000000581c05a224 */ /* 0x001fe200078e0217 */
[----:B------:R-:W-:Y:S04]  /*35f0*/  BSSY B1, `(.L_x_108) ;  /* 0x0000006000017945 */ /* 0x000fe80003800000 */
[----:B------:R0:W-:Y:S01]  /*3600*/  @!P2 STG.E.U8 desc[UR36][R8.64+0x8], R5 ;  /* 0x000008050800a986 */ /* 0x0001e2000c101124 */
[----:B------:R-:W-:Y:S05]  /*3610*/  @P4 BRA `(.L_x_109) ;  /* 0x00000000000c4947 */ /* 0x000fea0003800000 */
[----:B------:R-:W5:Y:S02]  /*3620*/  LDG.E.U8 R90, desc[UR36][R12.64+0x9] ;  /* 0x000009240c5a7981 */ /* 0x000f64000c1e1100 */
[----:B-----5:R-:W-:-:S05]  /*3630*/  PRMT R4, R90, 0x8880, RZ ;  /* 0x000088805a047816 */ /* 0x020fca00000000ff */
[----:B------:R-:W-:-:S07]  /*3640*/  IMAD R23, R4, R89, RZ ;  /* 0x0000005904177224 */ /* 0x000fce00078e02ff */
.L_x_109:
[----:B------:R-:W-:Y:S05]  /*3650*/  BSYNC B1 ;  /* 0x0000000000017941 */ /* 0x000fea0003800000 */
.L_x_108:
        /* <DEDUP_REMOVED lines=10> */
.L_x_111:
[----:B------:R-:W-:Y:S05]  /*3700*/  BSYNC B1 ;  /* 0x0000000000017941 */ /* 0x000fea0003800000 */
.L_x_110:
[----:B0-----:R-:W-:Y:S01]  /*3710*/  @!P1 IMAD R5, R30, R88, R23 ;  /* 0x000000581e059224 */ /* 0x001fe200078e0217 */
[----:B------:R-:W-:Y:S04]  /*3720*/  BSSY B1, `(.L_x_112) ;  /* 0x0000006000017945 */ /* 0x000fe80003800000 */
[----:B------:R0:W-:Y:S01]  /*3730*/  @!P1 STG.E.U8 desc[UR36][R10.64+0x8], R5 ;  /* 0x000008050a009986 */ /* 0x0001e2000c101124 */
[----:B------:R-:W-:Y:S05]  /*3740*/  @P2 BRA `(.L_x_113) ;  /* 0x00000000000c2947 */ /* 0x000fea0003800000 */
[----:B------:R-:W5:Y:S02]  /*3750*/  LDG.E.U8 R90, desc[UR36][R94.64+0x9] ;  /* 0x000009245e5a7981 */ /* 0x000f64000c1e1100 */
[----:B-----5:R-:W-:-:S05]  /*3760*/  PRMT R4, R90, 0x8880, RZ ;  /* 0x000088805a047816 */ /* 0x020fca00000000ff */
[----:B------:R-:W-:-:S07]  /*3770*/  IMAD R23, R4, R89, RZ ;  /* 0x0000005904177224 */ /* 0x000fce00078e02ff */
.L_x_113:
[----:B------:R-:W-:Y:S05]  /*3780*/  BSYNC B1 ;  /* 0x0000000000017941 */ /* 0x000fea0003800000 */
.L_x_112:
[----:B------:R-:W-:Y:S01]  /*3790*/  @!P2 IMAD R31, R31, R88, R23 ;  /* 0x000000581f1fa224 */ /* 0x000fe200078e0217 */
[----:B------:R-:W-:Y:S04]  /*37a0*/  BSSY B1, `(.L_x_114) ;  /* 0x0000006000017945 */ /* 0x000fe80003800000 */
[----:B------:R0:W-:Y:S01]  /*37b0*/  @!P2 STG.E.U8 desc[UR36][R10.64+0x9], R31 ;  /* 0x0000091f0a00a986 */ /* 0x0001e2000c101124 */
[----:B------:R-:W-:Y:S05]  /*37c0*/  @P4 BRA `(.L_x_115) ;  /* 0x00000000000c4947 */ /* 0x000fea0003800000 */
[----:B------:R-:W5:Y:S02]  /*37d0*/  LDG.E.U8 R90, desc[UR36][R12.64+0x10] ;  /* 0x000010240c5a7981 */ /* 0x000f64000c1e1100 */
[----:B-----5:R-:W-:-:S05]  /*37e0*/  PRMT R4, R90, 0x8880, RZ ;  /* 0x000088805a047816 */ /* 0x020fca00000000ff */
[----:B------:R-:W-:-:S07]  /*37f0*/  IMAD R23, R4, R89, RZ ;  /* 0x0000005904177224 */ /* 0x000fce00078e02ff */
.L_x_115:
[----:B------:R-:W-:Y:S05]  /*3800*/  BSYNC B1 ;  /* 0x0000000000017941 */ /* 0x000fea0003800000 */
.L_x_114:
        /* <DEDUP_REMOVED lines=10> */
.L_x_117:
[----:B------:R-:W-:Y:S05]  /*38b0*/  BSYNC B1 ;  /* 0x0000000000017941 */ /* 0x000fea0003800000 */
.L_x_116:
[----:B------:R-:W-:Y:S01]  /*38c0*/  @!P1 IMAD R33, R33, R88, R23 ;  /* 0x0000005821219224 */ /* 0x000fe200078e0217 */
[----:B------:R-:W-:Y:S04]  /*38d0*/  BSSY B1, `(.L_x_118) ;  /* 0x0000006000017945 */ /* 0x000fe80003800000 */
[----:B------:R0:W-:Y:S01]  /*38e0*/  @!P1 STG.E.U8 desc[UR36][R8.64+0x11], R33 ;  /* 0x0000112108009986 */ /* 0x0001e2000c101124 */
[----:B------:R-:W-:Y:S05]  /*38f0*/  @P2 BRA `(.L_x_119) ;  /* 0x00000000000c2947 */ /* 0x000fea0003800000 */
[----:B------:R-:W5:Y:S02]  /*3900*/  LDG.E.U8 R90, desc[UR36][R94.64+0x10] ;  /* 0x000010245e5a7981 */ /* 0x000f64000c1e1100 */
[----:B-----5:R-:W-:-:S05]  /*3910*/  PRMT R4, R90, 0x8880, RZ ;  /* 0x000088805a047816 */ /* 0x020fca00000000ff */
[----:B------:R-:W-:-:S07]  /*3920*/  IMAD R23, R4, R89, RZ ;  /* 0x0000005904177224 */ /* 0x000fce00078e02ff */
.L_x_119:
[----:B------:R-:W-:Y:S05]  /*3930*/  BSYNC B1 ;  /* 0x0000000000017941 */ /* 0x000fea0003800000 */
.L_x_118:
[----:B0-----:R-:W-:Y:S01]  /*3940*/  @!P2 IMAD R5, R34, R88, R23 ;  /* 0x000000582205a224 */ /* 0x001fe200078e0217 */
[----:B------:R-:W-:Y:S04]  /*3950*/  BSSY B1, `(.L_x_120) ;  /* 0x0000006000017945 */ /* 0x000fe80003800000 */
[----:B------:R0:W-:Y:S01]  /*3960*/  @!P2 STG.E.U8 desc[UR36][R10.64+0x10], R5 ;  /* 0x000010050a00a986 */ /* 0x0001e2000c101124 */
[----:B------:R-:W-:Y:S05]  /*3970*/  @P4 BRA `(.L_x_121) ;  /* 0x00000000000c4947 */ /* 0x000fea0003800000 */
[----:B------:R-:W5:Y:S02]  /*3980*/  LDG.E.U8 R90, desc[UR36][R94.64+0x11] ;  /* 0x000011245e5a7981 */ /* 0x000f64000c1e1100 */
[----:B-----5:R-:W-:-:S05]  /*3990*/  PRMT R4, R90, 0x8880, RZ ;  /* 0x000088805a047816 */ /* 0x020fca00000000ff */
[----:B------:R-:W-:-:S07]  /*39a0*/  IMAD R23, R4, R89, RZ ;  /* 0x0000005904177224 */ /* 0x000fce00078e02ff */
.L_x_121:
[----:B------:R-:W-:Y:S05]  /*39b0*/  BSYNC B1 ;  /* 0x0000000000017941 */ /* 0x000fea0003800000 */
.L_x_120:
        /* <DEDUP_REMOVED lines=10> */
.L_x_123:
[----:B------:R-:W-:Y:S05]  /*3a60*/  BSYNC B1 ;  /* 0x0000000000017941 */ /* 0x000fea0003800000 */
.L_x_122:
[----:B0-----:R-:W-:Y:S01]  /*3a70*/  @!P1 IMAD R5, R36, R88, R23 ;  /* 0x0000005824059224 */ /* 0x001fe200078e0217 */
[----:B------:R-:W-:Y:S04]  /*3a80*/  BSSY B1, `(.L_x_124) ;  /* 0x0000006000017945 */ /* 0x000fe80003800000 */
[----:B------:R0:W-:Y:S01]  /*3a90*/  @!P1 STG.E.U8 desc[UR36][R8.64+0x18], R5 ;  /* 0x0000180508009986 */ /* 0x0001e2000c101124 */
[----:B------:R-:W-:Y:S05]  /*3aa0*/  @P2 BRA `(.L_x_125) ;  /* 0x00000000000c2947 */ /* 0x000fea0003800000 */
[----:B------:R-:W5:Y:S02]  /*3ab0*/  LDG.E.U8 R90, desc[UR36][R12.64+0x19] ;  /* 0x000019240c5a7981 */ /* 0x000f64000c1e1100 */
[----:B-----5:R-:W-:-:S05]  /*3ac0*/  PRMT R4, R90, 0x8880, RZ ;  /* 0x000088805a047816 */ /* 0x020fca00000000ff */
[----:B------:R-:W-:-:S07]  /*3ad0*/  IMAD R23, R4, R89, RZ ;  /* 0x0000005904177224 */ /* 0x000fce00078e02ff */
.L_x_125:
[----:B------:R-:W-:Y:S05]  /*3ae0*/  BSYNC B1 ;  /* 0x0000000000017941 */ /* 0x000fea0003800000 */
.L_x_124:
[----:B------:R-:W-:Y:S01]  /*3af0*/  @!P2 IMAD R37, R37, R88, R23 ;  /* 0x000000582525a224 */ /* 0x000fe200078e0217 */
[----:B------:R-:W-:Y:S04]  /*3b00*/  BSSY B1, `(.L_x_126) ;  /* 0x0000006000017945 */ /* 0x000fe80003800000 */
[----:B------:R0:W-:Y:S01]  /*3b10*/  @!P2 STG.E.U8 desc[UR36][R8.64+0x19], R37 ;  /* 0x000019250800a986 */ /* 0x0001e2000c101124 */
[----:B------:R-:W-:Y:S05]  /*3b20*/  @P4 BRA `(.L_x_127) ;  /* 0x00000000000c4947 */ /* 0x000fea0003800000 */
[----:B------:R-:W5:Y:S02]  /*3b30*/  LDG.E.U8 R90, desc[UR36][R94.64+0x18] ;  /* 0x000018245e5a7981 */ /* 0x000f64000c1e1100 */
[----:B-----5:R-:W-:-:S05]  /*3b40*/  PRMT R4, R90, 0x8880, RZ ;  /* 0x000088805a047816 */ /* 0x020fca00000000ff */
[----:B------:R-:W-:-:S07]  /*3b50*/  IMAD R23, R4, R89, RZ ;  /* 0x0000005904177224 */ /* 0x000fce00078e02ff */
.L_x_127:
[----:B------:R-:W-:Y:S05]  /*3b60*/  BSYNC B1 ;  /* 0x0000000000017941 */ /* 0x000fea0003800000 */
.L_x_126:
        /* <DEDUP_REMOVED lines=10> */
.L_x_129:
[----:B------:R-:W-:Y:S05]  /*3c10*/  BSYNC B1 ;  /* 0x0000000000017941 */ /* 0x000fea0003800000 */
.L_x_128:
[----:B------:R-:W-:Y:S01]  /*3c20*/  @!P1 IMAD R39, R39, R88, R23 ;  /* 0x0000005827279224 */ /* 0x000fe200078e0217 */
[----:B------:R-:W-:Y:S04]  /*3c30*/  BSSY B1, `(.L_x_130) ;  /* 0x0000006000017945 */ /* 0x000fe80003800000 */
[----:B------:R0:W-:Y:S01]  /*3c40*/  @!P1 STG.E.U8 desc[UR36][R10.64+0x19], R39 ;  /* 0x000019270a009986 */ /* 0x0001e2000c101124 */
[----:B------:R-:W-:Y:S05]  /*3c50*/  @P2 BRA `(.L_x_131) ;  /* 0x00000000000c2947 */ /* 0x000fea0003800000 */
[----:B------:R-:W5:Y:S02]  /*3c60*/  LDG.E.U8 R90, desc[UR36][R12.64+0x20] ;  /* 0x000020240c5a7981 */ /* 0x000f64000c1e1100 */
[----:B-----5:R-:W-:-:S05]  /*3c70*/  PRMT R4, R90, 0x8880, RZ ;  /* 0x000088805a047816 */ /* 0x020fca00000000ff */
[----:B------:R-:W-:-:S07]  /*3c80*/  IMAD R23, R4, R89, RZ ;  /* 0x0000005904177224 */ /* 0x000fce00078e02ff */
.L_x_131:
[----:B------:R-:W-:Y:S05]  /*3c90*/  BSYNC B1 ;  /* 0x0000000000017941 */ /* 0x000fea0003800000 */
.L_x_130:
[----:B0-----:R-:W-:Y:S01]  /*3ca0*/  @!P2 IMAD R5, R40, R88, R23 ;  /* 0x000000582805a224 */ /* 0x001fe200078e0217 */
[----:B------:R-:W-:Y:S04]  /*3cb0*/  BSSY B1, `(.L_x_132) ;  /* 0x0000006000017945 */ /* 0x000fe80003800000 */
[----:B------:R0:W-:Y:S01]  /*3cc0*/  @!P2 STG.E.U8 desc[UR36][R8.64+0x20], R5 ;  /* 0x000020050800a986 */ /* 0x0001e2000c101124 */
[----:B------:R-:W-:Y:S05]  /*3cd0*/  @P4 BRA `(.L_x_133) ;  /* 0x00000000000c4947 */ /* 0x000fea0003800000 */
[----:B------:R-:W5:Y:S02]  /*3ce0*/  LDG.E.U8 R90, desc[UR36][R12.64+0x21] ;  /* 0x000021240c5a7981 */ /* 0x000f64000c1e1100 */
[----:B-----5:R-:W-:-:S05]  /*3cf0*/  PRMT R4, R90, 0x8880, RZ ;  /* 0x000088805a047816 */ /* 0x020fca00000000ff */
[----:B------:R-:W-:-:S07]  /*3d00*/  IMAD R23, R4, R89, RZ ;  /* 0x0000005904177224 */ /* 0x000fce00078e02ff */
.L_x_133:
[----:B------:R-:W-:Y:S05]  /*3d10*/  BSYNC B1 ;  /* 0x0000000000017941 */ /* 0x000fea0003800000 */
.L_x_132:
        /* <DEDUP_REMOVED lines=10> */
.L_x_135:
[----:B------:R-:W-:Y:S05]  /*3dc0*/  BSYNC B1 ;  /* 0x0000000000017941 */ /* 0x000fea0003800000 */
.L_x_134:
[----:B0-----:R-:W-:Y:S01]  /*3dd0*/  @!P1 IMAD R5, R42, R88, R23 ;  /* 0x000000582a059224 */ /* 0x001fe200078e0217 */
[----:B------:R-:W-:Y:S04]  /*3de0*/  BSSY B1, `(.L_x_136) ;  /* 0x0000006000017945 */ /* 0x000fe80003800000 */
[----:B------:R0:W-:Y:S01]  /*3df0*/  @!P1 STG.E.U8 desc[UR36][R10.64+0x20], R5 ;  /* 0x000020050a009986 */ /* 0x0001e2000c101124 */
[----:B------:R-:W-:Y:S05]  /*3e00*/  @P2 BRA `(.L_x_137) ;  /* 0x00000000000c2947 */ /* 0x000fea0003800000 */
[----:B------:R-:W5:Y:S02]  /*3e10*/  LDG.E.U8 R90, desc[UR36][R94.64+0x21] ;  /* 0x000021245e5a7981 */ /* 0x000f64000c1e1100 */
[----:B-----5:R-:W-:-:S05]  /*3e20*/  PRMT R4, R90, 0x8880, RZ ;  /* 0x000088805a047816 */ /* 0x020fca00000000ff */
[----:B------:R-:W-:-:S07]  /*3e30*/  IMAD R23, R4, R89, RZ ;  /* 0x0000005904177224 */ /* 0x000fce00078e02ff */
.L_x_137:
[----:B------:R-:W-:Y:S05]  /*3e40*/  BSYNC B1 ;  /* 0x0000000000017941 */ /* 0x000fea0003800000 */
.L_x_136:
[----:B------:R-:W-:Y:S01]  /*3e50*/  @!P2 IMAD R43, R43, R88, R23 ;  /* 0x000000582b2ba224 */ /* 0x000fe200078e0217 */
[----:B------:R-:W-:Y:S04]  /*3e60*/  BSSY B1, `(.L_x_138) ;  /* 0x0000006000017945 */ /* 0x000fe80003800000 */
[----:B------:R0:W-:Y:S01]  /*3e70*/  @!P2 STG.E.U8 desc[UR36][R10.64+0x21], R43 ;  /* 0x0000212b0a00a986 */ /* 0x0001e2000c101124 */
[----:B------:R-:W-:Y:S05]  /*3e80*/  @P4 BRA `(.L_x_139) ;  /* 0x00000000000c4947 */ /* 0x000fea0003800000 */
[----:B------:R-:W5:Y:S02]  /*3e90*/  LDG.E.U8 R90, desc[UR36][R12.64+0x28] ;  /* 0x000028240c5a7981 */ /* 0x000f64000c1e1100 */
[----:B-----5:R-:W-:-:S05]  /*3ea0*/  PRMT R4, R90, 0x8880, RZ ;  /* 0x000088805a047816 */ /* 0x020fca00000000ff */
[----:B------:R-:W-:-:S07]  /*3eb0*/  IMAD R23, R4, R89, RZ ;  /* 0x0000005904177224 */ /* 0x000fce00078e02ff */
.L_x_139:
[----:B------:R-:W-:Y:S05]  /*3ec0*/  BSYNC B1 ;  /* 0x0000000000017941 */ /* 0x000fea0003800000 */
.L_x_138:
        /* <DEDUP_REMOVED lines=10> */
.L_x_141:
[----:B------:R-:W-:Y:S05]  /*3f70*/  BSYNC B1 ;  /* 0x0000000000017941 */ /* 0x000fea0003800000 */
.L_x_140:
[----:B------:R-:W-:Y:S01]  /*3f80*/  @!P1 IMAD R45, R45, R88, R23 ;  /* 0x000000582d2d9224 */ /* 0x000fe200078e0217 */
[----:B------:R-:W-:Y:S04]  /*3f90*/  BSSY B1, `(.L_x_142) ;  /* 0x0000006000017945 */ /* 0x000fe80003800000 */
[----:B------:R0:W-:Y:S01]  /*3fa0*/  @!P1 STG.E.U8 desc[UR36][R8.64+0x29], R45 ;  /* 0x0000292d08009986 */ /* 0x0001e2000c101124 */
[----:B------:R-:W-:Y:S05]  /*3fb0*/  @P2 BRA `(.L_x_143) ;  /* 0x00000000000c2947 */ /* 0x000fea0003800000 */
[----:B------:R-:W5:Y:S02]  /*3fc0*/  LDG.E.U8 R90, desc[UR36][R94.64+0x28] ;  /* 0x000028245e5a7981 */ /* 0x000f64000c1e1100 */
[----:B-----5:R-:W-:-:S05]  /*3fd0*/  PRMT R4, R90, 0x8880, RZ ;  /* 0x000088805a047816 */ /* 0x020fca00000000ff */
[----:B------:R-:W-:-:S07]  /*3fe0*/  IMAD R23, R4, R89, RZ ;  /* 0x0000005904177224 */ /* 0x000fce00078e02ff */
.L_x_143:
[----:B------:R-:W-:Y:S05]  /*3ff0*/  BSYNC B1 ;  /* 0x0000000000017941 */ /* 0x000fea0003800000 */
.L_x_142:
[----:B0-----:R-:W-:Y:S01]  /*4000*/  @!P2 IMAD R5, R46, R88, R23 ;  /* 0x000000582e05a224 */ /* 0x001fe200078e0217 */
[----:B------:R-:W-:Y:S04]  /*4010*/  BSSY B1, `(.L_x_144) ;  /* 0x0000006000017945 */ /* 0x000fe80003800000 */
[----:B------:R0:W-:Y:S01]  /*4020*/  @!P2 STG.E.U8 desc[UR36][R10.64+0x28], R5 ;  /* 0x000028050a00a986 */ /* 0x0001e2000c101124 */
[----:B------:R-:W-:Y:S05]  /*4030*/  @P4 BRA `(.L_x_145) ;  /* 0x00000000000c4947 */ /* 0x000fea0003800000 */
[----:B------:R-:W5:Y:S02]  /*4040*/  LDG.E.U8 R90, desc[UR36][R94.64+0x29] ;  /* 0x000029245e5a7981 */ /* 0x000f64000c1e1100 */
[----:B-----5:R-:W-:-:S05]  /*4050*/  PRMT R4, R90, 0x8880, RZ ;  /* 0x000088805a047816 */ /* 0x020fca00000000ff */
[----:B------:R-:W-:-:S07]  /*4060*/  IMAD R23, R4, R89, RZ ;  /* 0x0000005904177224 */ /* 0x000fce00078e02ff */
.L_x_145:
[----:B------:R-:W-:Y:S05]  /*4070*/  BSYNC B1 ;  /* 0x0000000000017941 */ /* 0x000fea0003800000 */
.L_x_144:
        /* <DEDUP_REMOVED lines=10> */
.L_x_147:
[----:B------:R-:W-:Y:S05]  /*4120*/  BSYNC B1 ;  /* 0x0000000000017941 */ /* 0x000fea0003800000 */
.L_x_146:
[----:B0-----:R-:W-:Y:S01]  /*4130*/  @!P1 IMAD R5, R48, R88, R23 ;  /* 0x0000005830059224 */ /* 0x001fe200078e0217 */
[----:B------:R-:W-:Y:S04]  /*4140*/  BSSY B1, `(.L_x_148) ;  /* 0x0000006000017945 */ /* 0x000fe80003800000 */
[----:B------:R0:W-:Y:S01]  /*4150*/  @!P1 STG.E.U8 desc[UR36][R8.64+0x30], R5 ;  /* 0x0000300508009986 */ /* 0x0001e2000c101124 */
[----:B------:R-:W-:Y:S05]  /*4160*/  @P2 BRA `(.L_x_149) ;  /* 0x00000000000c2947 */ /* 0x000fea0003800000 */
[----:B------:R-:W5:Y:S02]  /*4170*/  LDG.E.U8 R90, desc[UR36][R12.64+0x31] ;  /* 0x000031240c5a7981 */ /* 0x000f64000c1e1100 */
[----:B-----5:R-:W-:-:S05]  /*4180*/  PRMT R4, R90, 0x8880, RZ ;  /* 0x000088805a047816 */ /* 0x020fca00000000ff */
[----:B------:R-:W-:-:S07]  /*4190*/  IMAD R23, R4, R89, RZ ;  /* 0x0000005904177224 */ /* 0x000fce00078e02ff */
.L_x_149:
[----:B------:R-:W-:Y:S05]  /*41a0*/  BSYNC B1 ;  /* 0x0000000000017941 */ /* 0x000fea0003800000 */
.L_x_148:
[----:B------:R-:W-:Y:S01]  /*41b0*/  @!P2 IMAD R49, R49, R88, R23 ;  /* 0x000000583131a224 */ /* 0x000fe200078e0217 */
[----:B------:R-:W-:Y:S04]  /*41c0*/  BSSY B1, `(.L_x_150) ;  /* 0x0000006000017945 */ /* 0x000fe80003800000 */
[----:B------:R0:W-:Y:S01]  /*41d0*/  @!P2 STG.E.U8 desc[UR36][R8.64+0x31], R49 ;  /* 0x000031310800a986 */ /* 0x0001e2000c101124 */
[----:B------:R-:W-:Y:S05]  /*41e0*/  @P4 BRA `(.L_x_151) ;  /* 0x00000000000c4947 */ /* 0x000fea0003800000 */
[----:B------:R-:W5:Y:S02]  /*41f0*/  LDG.E.U8 R90, desc[UR36][R94.64+0x30] ;  /* 0x000030245e5a7981 */ /* 0x000f64000c1e1100 */
[----:B-----5:R-:W-:-:S05]  /*4200*/  PRMT R4, R90, 0x8880, RZ ;  /* 0x000088805a047816 */ /* 0x020fca00000000ff */
[----:B------:R-:W-:-:S07]  /*4210*/  IMAD R23, R4, R89, RZ ;  /* 0x0000005904177224 */ /* 0x000fce00078e02ff */
.L_x_151:
[----:B------:R-:W-:Y:S05]  /*4220*/  BSYNC B1 ;  /* 0x0000000000017941 */ /* 0x000fea0003800000 */
.L_x_150:
[C---:B------:R-:W-:Y:S01]  /*4230*/  ISETP.LT.OR P1, PT, R3.reuse, 0x32, !P0 ;  /* 0x000000320300780c */ /* 0x040fe20004721670 */
[----:B0-----:R-:W-:Y:S01]  /*4240*/  @!P4 IMAD R5, R50, R88, R23 ;  /* 0x000000583205c224 */ /* 0x001fe200078e0217 */
[----:B------:R-:W-:Y:S01]  /*4250*/  BSSY B1, `(.L_x_152) ;  /* 0x0000009000017945 */ /* 0x000fe20003800000 */
[C---:B------:R-:W-:Y:S02]  /*4260*/  ISETP.LT.OR P2, PT, R3.reuse, 0x39, !P3 ;  /* 0x000000390300780c */ /* 0x040fe40005f41670 */
[C---:B------:R-:W-:Y:S01]  /*4270*/  ISETP.LT.OR P3, PT, R3.reuse, 0x3a, !P3 ;  /* 0x0000003a0300780c */ /* 0x040fe20005f61670 */
[----:B------:R0:W-:Y:S01]  /*4280*/  @!P4 STG.E.U8 desc[UR36][R10.64+0x30], R5 ;  /* 0x000030050a00c986 */ /* 0x0001e2000c101124 */
[----:B------:R-:W-:-:S06]  /*4290*/  ISETP.LT.OR P4, PT, R3, 0x39, !P0 ;  /* 0x000000390300780c */ /* 0x000fcc0004781670 */
[----:B------:R-:W-:Y:S07]  /*42a0*/  @P1 BRA `(.L_x_153) ;  /* 0x00000000000c1947 */ /* 0x000fee0003800000 */
[----:B------:R-:W5:Y:S02]  /*42b0*/  LDG.E.U8 R90, desc[UR36][R94.64+0x31] ;  /* 0x000031245e5a7981 */ /* 0x000f64000c1e1100 */
[----:B-----5:R-:W-:-:S05]  /*42c0*/  PRMT R4, R90, 0x8880, RZ ;  /* 0x000088805a047816 */ /* 0x020fca00000000ff */
[----:B------:R-:W-:-:S07]  /*42d0*/  IMAD R23, R4, R89, RZ ;  /* 0x0000005904177224 */ /* 0x000fce00078e02ff */
.L_x_153:
[----:B------:R-:W-:Y:S05]  /*42e0*/  BSYNC B1 ;  /* 0x0000000000017941 */ /* 0x000fea0003800000 */
.L_x_152:
[----:B------:R-:W-:Y:S01]  /*42f0*/  @!P1 IMAD R51, R51, R88, R23 ;  /* 0x0000005833339224 */ /* 0x000fe200078e0217 */
[----:B------:R-:W-:Y:S04]  /*4300*/  BSSY B1, `(.L_x_154) ;  /* 0x0000006000017945 */ /* 0x000fe80003800000 */
[----:B------:R0:W-:Y:S01]  /*4310*/  @!P1 STG.E.U8 desc[UR36][R10.64+0x31], R51 ;  /* 0x000031330a009986 */ /* 0x0001e2000c101124 */
[----:B------:R-:W-:Y:S05]  /*4320*/  @P2 BRA `(.L_x_155) ;  /* 0x00000000000c2947 */ /* 0x000fea0003800000 */
[----:B------:R-:W5:Y:S02]  /*4330*/  LDG.E.U8 R90, desc[UR36][R12.64+0x38] ;  /* 0x000038240c5a7981 */ /* 0x000f64000c1e1100 */
[----:B-----5:R-:W-:-:S05]  /*4340*/  PRMT R4, R90, 0x8880, RZ ;  /* 0x000088805a047816 */ /* 0x020fca00000000ff */
[----:B------:R-:W-:-:S07]  /*4350*/  IMAD R23, R4, R89, RZ ;  /* 0x0000005904177224 */ /* 0x000fce00078e02ff */
.L_x_155:
[----:B------:R-:W-:Y:S05]  /*4360*/  BSYNC B1 ;  /* 0x0000000000017941 */ /* 0x000fea0003800000 */
.L_x_154:
[----:B0-----:R-:W-:Y:S01]  /*4370*/  @!P2 IMAD R5, R52, R88, R23 ;  /* 0x000000583405a224 */ /* 0x001fe200078e0217 */
[----:B------:R-:W-:Y:S04]  /*4380*/  BSSY B1, `(.L_x_156) ;  /* 0x0000006000017945 */ /* 0x000fe80003800000 */
[----:B------:R0:W-:Y:S01]  /*4390*/  @!P2 STG.E.U8 desc[UR36][R8.64+0x38], R5 ;  /* 0x000038050800a986 */ /* 0x0001e2000c101124 */
[----:B------:R-:W-:Y:S05]  /*43a0*/  @P3 BRA `(.L_x_157) ;  /* 0x00000000000c3947 */ /* 0x000fea0003800000 */
[----:B------:R-:W5:Y:S02]  /*43b0*/  LDG.E.U8 R90, desc[UR36][R12.64+0x39] ;  /* 0x000039240c5a7981 */ /* 0x000f64000c1e1100 */
[----:B-----5:R-:W-:-:S05]  /*43c0*/  PRMT R4, R90, 0x8880, RZ ;  /* 0x000088805a047816 */ /* 0x020fca00000000ff */
[----:B------:R-:W-:-:S07]  /*43d0*/  IMAD R23, R4, R89, RZ ;  /* 0x0000005904177224 */ /* 0x000fce00078e02ff */
.L_x_157:
[----:B------:R-:W-:Y:S05]  /*43e0*/  BSYNC B1 ;  /* 0x0000000000017941 */ /* 0x000fea0003800000 */
.L_x_156:
[----:B------:R-:W-:Y:S01]  /*43f0*/  @!P3 IMAD R53, R53, R88, R23 ;  /* 0x000000583535b224 */ /* 0x000fe200078e0217 */
[----:B------:R-:W-:Y:S04]  /*4400*/  BSSY B1, `(.L_x_158) ;  /* 0x0000006000017945 */ /* 0x000fe80003800000 */
[----:B------:R0:W-:Y:S01]  /*4410*/  @!P3 STG.E.U8 desc[UR36][R8.64+0x39], R53 ;  /* 0x000039350800b986 */ /* 0x0001e2000c101124 */
[----:B------:R-:W-:Y:S05]  /*4420*/  @P4 BRA `(.L_x_159) ;  /* 0x00000000000c4947 */ /* 0x000fea0003800000 */
[----:B------:R-:W5:Y:S02]  /*4430*/  LDG.E.U8 R90, desc[UR36][R94.64+0x38] ;  /* 0x000038245e5a7981 */ /* 0x000f64000c1e1100 */
[----:B-----5:R-:W-:-:S05]  /*4440*/  PRMT R4, R90, 0x8880, RZ ;  /* 0x000088805a047816 */ /* 0x020fca00000000ff */
[----:B------:R-:W-:-:S07]  /*4450*/  IMAD R23, R4, R89, RZ ;  /* 0x0000005904177224 */ /* 0x000fce00078e02ff */
.L_x_159:
[----:B------:R-:W-:Y:S05]  /*4460*/  BSYNC B1 ;  /* 0x0000000000017941 */ /* 0x000fea0003800000 */
.L_x_158:
[----:B0-----:R-:W-:Y:S01]  /*4470*/  @!P4 IMAD R5, R54, R88, R23 ;  /* 0x000000583605c224 */ /* 0x001fe200078e0217 */
[----:B------:R-:W-:Y:S01]  /*4480*/  ISETP.LT.OR P0, PT, R3, 0x3a, !P0 ;  /* 0x0000003a0300780c */ /* 0x000fe20004701670 */
[----:B------:R-:W-:Y:S03]  /*4490*/  BSSY B1, `(.L_x_160) ;  /* 0x0000006000017945 */ /* 0x000fe60003800000 */
[----:B------:R0:W-:Y:S09]  /*44a0*/  @!P4 STG.E.U8 desc[UR36][R10.64+0x38], R5 ;  /* 0x000038050a00c986 */ /* 0x0001f2000c101124 */
[----:B------:R-:W-:Y:S05]  /*44b0*/  @P0 BRA `(.L_x_161) ;  /* 0x00000000000c0947 */ /* 0x000fea0003800000 */
[----:B------:R-:W5:Y:S02]  /*44c0*/  LDG.E.U8 R90, desc[UR36][R94.64+0x39] ;  /* 0x000039245e5a7981 */ /* 0x000f64000c1e1100 */
[----:B-----5:R-:W-:-:S05]  /*44d0*/  PRMT R4, R90, 0x8880, RZ ;  /* 0x000088805a047816 */ /* 0x020fca00000000ff */
[----:B------:R-:W-:-:S07]  /*44e0*/  IMAD R23, R4, R89, RZ ;  /* 0x0000005904177224 */ /* 0x000fce00078e02ff */
.L_x_161:
[----:B------:R-:W-:Y:S05]  /*44f0*/  BSYNC B1 ;  /* 0x0000000000017941 */ /* 0x000fea0003800000 */
.L_x_160:
[----:B------:R-:W-:Y:S01]  /*4500*/  IMAD R23, R55, R88, R23 ;  /* 0x0000005837177224 */ /* 0x000fe200078e0217 */
[----:B------:R-:W-:Y:S06]  /*4510*/  @P0 BRA `(.L_x_162) ;  /* 0x0000000c00180947 */ /* 0x000fec0003800000 */
[----:B------:R0:W-:Y:S01]  /*4520*/  STG.E.U8 desc[UR36][R10.64+0x39], R23 ;  /* 0x000039170a007986 */ /* 0x0001e2000c101124 */
[----:B------:R-:W-:Y:S05]  /*4530*/  BRA `(.L_x_162) ;  /* 0x0000000c00107947 */ /* 0x000fea0003800000 */
.L_x_33:
[C---:B------:R-:W-:Y:S02]  /*4540*/  ISETP.GE.AND P2, PT, R91.reuse, 0x1, PT ;  /* 0x000000015b00780c */ /* 0x040fe40003f46270 */
[----:B------:R-:W-:Y:S02]  /*4550*/  ISETP.GE.AND P1, PT, R91, 0x9, PT ;  /* 0x000000095b00780c */ /* 0x000fe40003f26270 */
[C---:B------:R-:W-:Y:S02]  /*4560*/  ISETP.LT.OR P0, PT, R3.reuse, 0x1, !P2 ;  /* 0x000000010300780c */ /* 0x040fe40005701670 */
[C---:B------:R-:W-:Y:S02]  /*4570*/  ISETP.LT.OR P3, PT, R3.reuse, 0x2, !P2 ;  /* 0x000000020300780c */ /* 0x040fe40005761670 */
[----:B------:R-:W-:-:S09]  /*4580*/  ISETP.LT.OR P4, PT, R3, 0x1, !P1 ;  /* 0x000000010300780c */ /* 0x000fd20004f81670 */
[-C--:B------:R-:W-:Y:S02]  /*4590*/  @!P0 IMAD R5, R56, R88.reuse, RZ ;  /* 0x0000005838058224 */ /* 0x080fe400078e02ff */
[-C--:B------:R-:W-:Y:S02]  /*45a0*/  @!P3 IMAD R57, R57, R88.reuse, RZ ;  /* 0x000000583939b224 */ /* 0x080fe400078e02ff */
[----:B------:R-:W-:Y:S01]  /*45b0*/  @!P4 IMAD R13, R58, R88, RZ ;  /* 0x000000583a0dc224 */ /* 0x000fe200078e02ff */
[----:B------:R0:W-:Y:S01]  /*45c0*/  @!P0 STG.E.U8 desc[UR36][R14.64], R5 ;  /* 0x000000050e008986 */ /* 0x0001e2000c101124 */
[----:B------:R-:W-:-:S03]  /*45d0*/  ISETP.LT.OR P0, PT, R3, 0x2, !P1 ;  /* 0x000000020300780c */ /* 0x000fc60004f01670 */
[----:B------:R-:W-:Y:S01]  /*45e0*/  @!P3 STG.E.U8 desc[UR36][R14.64+0x1], R57 ;  /* 0x000001390e00b986 */ /* 0x000fe2000c101124 */
[----:B------:R-:W-:-:S03]  /*45f0*/  ISETP.LT.OR P3, PT, R3, 0x9, !P2 ;  /* 0x000000090300780c */ /* 0x000fc60005761670 */
[----:B------:R1:W-:Y:S01]  /*4600*/  @!P4 STG.E.U8 desc[UR36][R6.64], R13 ;  /* 0x0000000d0600c986 */ /* 0x0003e2000c101124 */
[----:B------:R-:W-:-:S05]  /*4610*/  ISETP.LT.OR P4, PT, R3, 0xa, !P2 ;  /* 0x0000000a0300780c */ /* 0x000fca0005781670 */
[----:B------:R-:W-:-:S04]  /*4620*/  @!P0 IMAD R59, R59, R88, RZ ;  /* 0x000000583b3b8224 */ /* 0x000fc800078e02ff */
[-C--:B0-----:R-:W-:Y:S01]  /*4630*/  @!P3 IMAD R5, R60, R88.reuse, RZ ;  /* 0x000000583c05b224 */ /* 0x081fe200078e02ff */
[----:B------:R-:W-:Y:S01]  /*4640*/  @!P0 STG.E.U8 desc[UR36][R6.64+0x1], R59 ;  /* 0x0000013b06008986 */ /* 0x000fe2000c101124 */
[----:B------:R-:W-:Y:S02]  /*4650*/  ISETP.LT.OR P0, PT, R3, 0x9, !P1 ;  /* 0x000000090300780c */ /* 0x000fe40004f01670 */
[----:B------:R-:W-:Y:S01]  /*4660*/  @!P4 IMAD R61, R61, R88, RZ ;  /* 0x000000583d3dc224 */ /* 0x000fe200078e02ff */
[----:B------:R0:W-:Y:S01]  /*4670*/  @!P3 STG.E.U8 desc[UR36][R14.64+0x8], R5 ;  /* 0x000008050e00b986 */ /* 0x0001e2000c101124 */
[----:B------:R-:W-:-:S03]  /*4680*/  ISETP.LT.OR P3, PT, R3, 0xa, !P1 ;  /* 0x0000000a0300780c */ /* 0x000fc60004f61670 */
[----:B------:R-:W-:Y:S01]  /*4690*/  @!P4 STG.E.U8 desc[UR36][R14.64+0x9], R61 ;  /* 0x0000093d0e00c986 */ /* 0x000fe2000c101124 */
[----:B------:R-:W-:-:S05]  /*46a0*/  ISETP.LT.OR P4, PT, R3, 0x11, !P2 ;  /* 0x000000110300780c */ /* 0x000fca0005781670 */
[----:B-1----:R-:W-:-:S04]  /*46b0*/  @!P0 IMAD R13, R62, R88, RZ ;  /* 0x000000583e0d8224 */ /* 0x002fc800078e02ff */
[-C--:B------:R-:W-:Y:S01]  /*46c0*/  @!P3 IMAD R63, R63, R88.reuse, RZ ;  /* 0x000000583f3fb224 */ /* 0x080fe200078e02ff */
[----:B------:R1:W-:Y:S01]  /*46d0*/  @!P0 STG.E.U8 desc[UR36][R6.64+0x8], R13 ;  /* 0x0000080d06008986 */ /* 0x0003e2000c101124 */
[C---:B------:R-:W-:Y:S02]  /*46e0*/  ISETP.LT.OR P0, PT, R3.reuse, 0x12, !P2 ;  /* 0x000000120300780c */ /* 0x040fe40005701670 */
[----:B------:R-:W-:Y:S01]  /*46f0*/  @!P4 IMAD R21, R64, R88, RZ ;  /* 0x000000584015c224 */ /* 0x000fe200078e02ff */
        /* <DEDUP_REMOVED lines=17> */
[----:B--2---:R-:W-:Y:S01]  /*4810*/  @!P4 IMAD R21, R70, R88, RZ ;  /* 0x000000584615c224 */ /* 0x004fe200078e02ff */
        /* <DEDUP_REMOVED lines=37> */
[C---:B------:R-:W-:Y:S02]  /*4a70*/  ISETP.LT.OR P3, PT, R3.reuse, 0x39, !P2 ;  /* 0x000000390300780c */ /* 0x040fe40005761670 */
[C---:B------:R-:W-:Y:S01]  /*4a80*/  ISETP.LT.OR P2, PT, R3.reuse, 0x3a, !P2 ;  /* 0x0000003a0300780c */ /* 0x040fe20005741670 */
[----:B------:R2:W-:Y:S01]  /*4a90*/  @!P4 STG.E.U8 desc[UR36][R6.64+0x30], R21 ;  /* 0x000030150600c986 */ /* 0x0005e2000c101124 */
[----:B------:R-:W-:-:S02]  /*4aa0*/  ISETP.LT.OR P4, PT, R3, 0x39, !P1 ;  /* 0x000000390300780c */ /* 0x000fc40004f81670 */
[----:B------:R-:W-:-:S03]  /*4ab0*/  ISETP.LT.OR P1, PT, R3, 0x3a, !P1 ;  /* 0x0000003a0300780c */ /* 0x000fc60004f21670 */
[----:B------:R-:W-:-:S04]  /*4ac0*/  @!P0 IMAD R83, R83, R88, RZ ;  /* 0x0000005853538224 */ /* 0x000fc800078e02ff */
[-C--:B0-----:R-:W-:Y:S01]  /*4ad0*/  @!P3 IMAD R5, R84, R88.reuse, RZ ;  /* 0x000000585405b224 */ /* 0x081fe200078e02ff */
[----:B------:R-:W-:Y:S01]  /*4ae0*/  @!P0 STG.E.U8 desc[UR36][R6.64+0x31], R83 ;  /* 0x0000315306008986 */ /* 0x000fe2000c101124 */
[-C--:B------:R-:W-:Y:S01]  /*4af0*/  @!P2 IMAD R85, R85, R88.reuse, RZ ;  /* 0x000000585555a224 */ /* 0x080fe200078e02ff */
[----:B------:R-:W-:Y:S01]  /*4b00*/  ISETP.GE.AND P0, PT, R91, 0x81, PT ;  /* 0x000000815b00780c */ /* 0x000fe20003f06270 */
[-C--:B-1----:R-:W-:Y:S01]  /*4b10*/  @!P4 IMAD R13, R86, R88.reuse, RZ ;  /* 0x00000058560dc224 */ /* 0x082fe200078e02ff */
[----:B------:R0:W-:Y:S01]  /*4b20*/  @!P3 STG.E.U8 desc[UR36][R14.64+0x38], R5 ;  /* 0x000038050e00b986 */ /* 0x0001e2000c101124 */
[----:B------:R-:W-:Y:S01]  /*4b30*/  @!P1 IMAD R87, R87, R88, RZ ;  /* 0x0000005857579224 */ /* 0x000fe200078e02ff */
[----:B------:R-:W-:Y:S02]  /*4b40*/  ISETP.LT.OR P3, PT, R3, 0x1, !P0 ;  /* 0x000000010300780c */ /* 0x000fe40004761670 */
[----:B------:R-:W-:Y:S01]  /*4b50*/  @!P2 STG.E.U8 desc[UR36][R14.64+0x39], R85 ;  /* 0x000039550e00a986 */ /* 0x000fe2000c101124 */
[----:B------:R-:W-:-:S03]  /*4b60*/  ISETP.GE.AND P2, PT, R91, 0x89, PT ;  /* 0x000000895b00780c */ /* 0x000fc60003f46270 */
[----:B------:R-:W-:Y:S01]  /*4b70*/  @!P4 STG.E.U8 desc[UR36][R6.64+0x38], R13 ;  /* 0x0000380d0600c986 */ /* 0x000fe2000c101124 */
[----:B------:R-:W-:-:S03]  /*4b80*/  ISETP.LT.OR P4, PT, R3, 0x2, !P0 ;  /* 0x000000020300780c */ /* 0x000fc60004781670 */
[----:B------:R1:W-:Y:S01]  /*4b90*/  @!P1 STG.E.U8 desc[UR36][R6.64+0x39], R87 ;  /* 0x0000395706009986 */ /* 0x0003e2000c101124 */
[----:B------:R-:W-:Y:S02]  /*4ba0*/  ISETP.LT.OR P1, PT, R3, 0x1, !P2 ;  /* 0x000000010300780c */ /* 0x000fe40005721670 */
[----:B--2---:R-:W-:-:S05]  /*4bb0*/  @!P3 IMAD R21, R24, R88, RZ ;  /* 0x000000581815b224 */ /* 0x004fca00078e02ff */
[----:B------:R-:W-:Y:S01]  /*4bc0*/  @!P3 STG.E.U8 desc[UR36][R8.64], R21 ;  /* 0x000000150800b986 */ /* 0x000fe2000c101124 */
[----:B------:R-:W-:Y:S01]  /*4bd0*/  ISETP.LT.OR P3, PT, R3, 0x2, !P2 ;  /* 0x000000020300780c */ /* 0x000fe20005761670 */
[----:B------:R-:W-:-:S04]  /*4be0*/  @!P4 IMAD R25, R25, R88, RZ ;  /* 0x000000581919c224 */ /* 0x000fc800078e02ff */
[----:B0-----:R-:W-:Y:S01]  /*4bf0*/  @!P1 IMAD R5, R26, R88, RZ ;  /* 0x000000581a059224 */ /* 0x001fe200078e02ff */
[----:B------:R-:W-:Y:S01]  /*4c00*/  @!P4 STG.E.U8 desc[UR36][R8.64+0x1], R25 ;  /* 0x000001190800c986 */ /* 0x000fe2000c101124 */
[----:B------:R-:W-:-:S03]  /*4c10*/  ISETP.LT.OR P4, PT, R3, 0x9, !P0 ;  /* 0x000000090300780c */ /* 0x000fc60004781670 */
[----:B------:R0:W-:Y:S01]  /*4c20*/  @!P1 STG.E.U8 desc[UR36][R10.64], R5 ;  /* 0x000000050a009986 */ /* 0x0001e2000c101124 */
[----:B------:R-:W-:Y:S02]  /*4c30*/  ISETP.LT.OR P1, PT, R3, 0xa, !P0 ;  /* 0x0000000a0300780c */ /* 0x000fe40004721670 */
[----:B------:R-:W-:-:S05]  /*4c40*/  @!P3 IMAD R27, R27, R88, RZ ;  /* 0x000000581b1bb224 */ /* 0x000fca00078e02ff */
[----:B------:R-:W-:Y:S01]  /*4c50*/  @!P3 STG.E.U8 desc[UR36][R10.64+0x1], R27 ;  /* 0x0000011b0a00b986 */ /* 0x000fe2000c101124 */
[----:B------:R-:W-:Y:S01]  /*4c60*/  ISETP.LT.OR P3, PT, R3, 0x9, !P2 ;  /* 0x000000090300780c */ /* 0x000fe20005761670 */
[----:B-1----:R-:W-:-:S04]  /*4c70*/  @!P4 IMAD R7, R28, R88, RZ ;  /* 0x000000581c07c224 */ /* 0x002fc800078e02ff */
[----:B------:R-:W-:Y:S01]  /*4c80*/  @!P1 IMAD R29, R29, R88, RZ ;  /* 0x000000581d1d9224 */ /* 0x000fe200078e02ff */
[----:B------:R1:W-:Y:S01]  /*4c90*/  @!P4 STG.E.U8 desc[UR36][R8.64+0x8], R7 ;  /* 0x000008070800c986 */ /* 0x0003e2000c101124 */
[----:B------:R-:W-:-:S03]  /*4ca0*/  ISETP.LT.OR P4, PT, R3, 0xa, !P2 ;  /* 0x0000000a0300780c */ /* 0x000fc60005781670 */
[----:B------:R-:W-:Y:S01]  /*4cb0*/  @!P1 STG.E.U8 desc[UR36][R8.64+0x9], R29 ;  /* 0x0000091d08009986 */ /* 0x000fe2000c101124 */
[----:B------:R-:W-:Y:S02]  /*4cc0*/  ISETP.LT.OR P1, PT, R3, 0x11, !P0 ;  /* 0x000000110300780c */ /* 0x000fe40004721670 */
[----:B0-----:R-:W-:-:S05]  /*4cd0*/  @!P3 IMAD R5, R30, R88, RZ ;  /* 0x000000581e05b224 */ /* 0x001fca00078e02ff */
[----:B------:R0:W-:Y:S01]  /*4ce0*/  @!P3 STG.E.U8 desc[UR36][R10.64+0x8], R5 ;  /* 0x000008050a00b986 */ /* 0x0001e2000c101124 */
[----:B------:R-:W-:Y:S01]  /*4cf0*/  ISETP.LT.OR P3, PT, R3, 0x12, !P0 ;  /* 0x000000120300780c */ /* 0x000fe20004761670 */
[----:B------:R-:W-:-:S04]  /*4d00*/  @!P4 IMAD R31, R31, R88, RZ ;  /* 0x000000581f1fc224 */ /* 0x000fc800078e02ff */
[----:B------:R-:W-:Y:S01]  /*4d10*/  @!P1 IMAD R13, R32, R88, RZ ;  /* 0x00000058200d9224 */ /* 0x000fe200078e02ff */
        /* <DEDUP_REMOVED lines=17> */
[----:B--2---:R-:W-:Y:S01]  /*4e30*/  @!P1 IMAD R13, R38, R88, RZ ;  /* 0x00000058260d9224 */ /* 0x004fe200078e02ff */
        /* <DEDUP_REMOVED lines=27> */
[----:B------:R-:W-:Y:S01]  /*4ff0*/  @!P4 STG.E.U8 desc[UR36][R10.64+0x28], R7 ;  /* 0x000028070a00c986 */ /* 0x000fe2000c101124 */
[----:B------:R-:W-:-:S03]  /*5000*/  ISETP.LT.OR P4, PT, R3, 0x32, !P0 ;  /* 0x000000320300780c */ /* 0x000fc60004781670 */
[----:B------:R-:W-:Y:S01]  /*5010*/  @!P1 STG.E.U8 desc[UR36][R10.64+0x29], R47 ;  /* 0x0000292f0a009986 */ /* 0x000fe2000c101124 */
[----:B------:R-:W-:Y:S02]  /*5020*/  ISETP.LT.OR P1, PT, R3, 0x31, !P2 ;  /* 0x000000310300780c */ /* 0x000fe40005721670 */
[----:B0-----:R-:W-:-:S05]  /*5030*/  @!P3 IMAD R5, R48, R88, RZ ;  /* 0x000000583005b224 */ /* 0x001fca00078e02ff */
[----:B------:R0:W-:Y:S01]  /*5040*/  @!P3 STG.E.U8 desc[UR36][R8.64+0x30], R5 ;  /* 0x000030050800b986 */ /* 0x0001e2000c101124 */
[----:B------:R-:W-:Y:S01]  /*5050*/  ISETP.LT.OR P3, PT, R3, 0x32, !P2 ;  /* 0x000000320300780c */ /* 0x000fe20005761670 */
[----:B------:R-:W-:-:S04]  /*5060*/  @!P4 IMAD R49, R49, R88, RZ ;  /* 0x000000583131c224 */ /* 0x000fc800078e02ff */
[-C--:B--2---:R-:W-:Y:S01]  /*5070*/  @!P1 IMAD R13, R50, R88.reuse, RZ ;  /* 0x00000058320d9224 */ /* 0x084fe200078e02ff */
[----:B------:R1:W-:Y:S01]  /*5080*/  @!P4 STG.E.U8 desc[UR36][R8.64+0x31], R49 ;  /* 0x000031310800c986 */ /* 0x0003e2000c101124 */
[C---:B------:R-:W-:Y:S02]  /*5090*/  ISETP.LT.OR P4, PT, R3.reuse, 0x39, !P0 ;  /* 0x000000390300780c */ /* 0x040fe40004781670 */
[C---:B------:R-:W-:Y:S01]  /*50a0*/  ISETP.LT.OR P0, PT, R3.reuse, 0x3a, !P0 ;  /* 0x0000003a0300780c */ /* 0x040fe20004701670 */
[----:B------:R1:W-:Y:S01]  /*50b0*/  @!P1 STG.E.U8 desc[UR36][R10.64+0x30], R13 ;  /* 0x0000300d0a009986 */ /* 0x0003e2000c101124 */
[C---:B------:R-:W-:Y:S02]  /*50c0*/  ISETP.LT.OR P1, PT, R3.reuse, 0x39, !P2 ;  /* 0x000000390300780c */ /* 0x040fe40005721670 */
[----:B------:R-:W-:Y:S01]  /*50d0*/  ISETP.LT.OR P2, PT, R3, 0x3a, !P2 ;  /* 0x0000003a0300780c */ /* 0x000fe20005741670 */
[----:B------:R-:W-:-:S05]  /*50e0*/  @!P3 IMAD R51, R51, R88, RZ ;  /* 0x000000583333b224 */ /* 0x000fca00078e02ff */
[----:B------:R1:W-:Y:S01]  /*50f0*/  @!P3 STG.E.U8 desc[UR36][R10.64+0x31], R51 ;  /* 0x000031330a00b986 */ /* 0x0003e2000c101124 */
[-C--:B------:R-:W-:Y:S02]  /*5100*/  @!P4 IMAD R3, R52, R88.reuse, RZ ;  /* 0x000000583403c224 */ /* 0x080fe400078e02ff */
[-C--:B------:R-:W-:Y:S02]  /*5110*/  @!P0 IMAD R53, R53, R88.reuse, RZ ;  /* 0x0000005835358224 */ /* 0x080fe400078e02ff */
[-C--:B0-----:R-:W-:Y:S01]  /*5120*/  @!P1 IMAD R5, R54, R88.reuse, RZ ;  /* 0x0000005836059224 */ /* 0x081fe200078e02ff */
[----:B------:R1:W-:Y:S01]  /*5130*/  @!P4 STG.E.U8 desc[UR36][R8.64+0x38], R3 ;  /* 0x000038030800c986 */ /* 0x0003e2000c101124 */
[----:B------:R-:W-:-:S03]  /*5140*/  @!P2 IMAD R55, R55, R88, RZ ;  /* 0x000000583737a224 */ /* 0x000fc600078e02ff */
[----:B------:R1:W-:Y:S04]  /*5150*/  @!P0 STG.E.U8 desc[UR36][R8.64+0x39], R53 ;  /* 0x0000393508008986 */ /* 0x0003e8000c101124 */
[----:B------:R1:W-:Y:S04]  /*5160*/  @!P1 STG.E.U8 desc[UR36][R10.64+0x38], R5 ;  /* 0x000038050a009986 */ /* 0x0003e8000c101124 */
[----:B------:R1:W-:Y:S02]  /*5170*/  @!P2 STG.E.U8 desc[UR36][R10.64+0x39], R55 ;  /* 0x000039370a00a986 */ /* 0x0003e4000c101124 */
.L_x_162:
[----:B------:R-:W-:Y:S05]  /*5180*/  BSYNC B0 ;  /* 0x0000000000007941 */ /* 0x000fea0003800000 */
.L_x_32:
[----:B------:R-:W-:Y:S01]  /*5190*/  ULDC UR4, c[0x0][0xc] ;  /* 0x0000030000047ab9 */ /* 0x000fe20000000800 */
[----:B------:R-:W-:Y:S01]  /*51a0*/  ULDC UR5, c[0x0][0x10] ;  /* 0x0000040000057ab9 */ /* 0x000fe20000000800 */
[----:B-1----:R-:W1:Y:S01]  /*51b0*/  LDC R3, c[0x0][0x14] ;  /* 0x00000500ff037b82 */ /* 0x002e620000000800 */
[----:B------:R-:W-:Y:S01]  /*51c0*/  UIMAD.WIDE.U32 UR4, UR4, UR5, URZ ;  /* 0x00000005040472a5 */ /* 0x000fe2000f8e003f */
[----:B------:R-:W-:Y:S02]  /*51d0*/  IMAD.MOV.U32 R92, RZ, RZ, -0x1 ;  /* 0xffffffffff5c7424 */ /* 0x000fe400078e00ff */
[----:B0-----:R-:W-:-:S03]  /*51e0*/  IMAD.MOV.U32 R23, RZ, RZ, -0x1 ;  /* 0xffffffffff177424 */ /* 0x001fc600078e00ff */
[----:B-1----:R-:W-:-:S04]  /*51f0*/  IMAD.WIDE.U32 R16, R3, UR4, R16 ;  /* 0x0000000403107c25 */ /* 0x002fc8000f8e0010 */
[----:B------:R-:W-:Y:S01]  /*5200*/  IMAD R3, R3, UR5, RZ ;  /* 0x0000000503037c24 */ /* 0x000fe2000f8e02ff */
[----:B------:R-:W-:Y:S02]  /*5210*/  ULDC.64 UR4, c[0x0][0x650] ;  /* 0x0001940000047ab9 */ /* 0x000fe40000000a00 */
[----:B------:R-:W-:Y:S01]  /*5220*/  ISETP.GE.U32.AND P0, PT, R16, UR4, PT ;  /* 0x0000000410007c0c */ /* 0x000fe2000bf06070 */
[--C-:B------:R-:W-:Y:S01]  /*5230*/  IMAD.IADD R17, R17, 0x1, R3.reuse ;  /* 0x0000000111117824 */ /* 0x100fe200078e0203 */
[----:B------:R-:W-:-:S04]  /*5240*/  PRMT R3, RZ, 0x7610, R3 ;  /* 0x00007610ff037816 */ /* 0x000fc80000000003 */
[----:B------:R-:W-:-:S13]  /*5250*/  ISETP.GE.U32.AND.EX P0, PT, R17, UR5, PT, P0 ;  /* 0x0000000511007c0c */ /* 0x000fda000bf06100 */
[----:B------:R-:W-:Y:S05]  /*5260*/  @P0 BRA `(.L_x_163) ;  /* 0x0000000400640947 */ /* 0x000fea0003800000 */
[----:B------:R-:W0:Y:S01]  /*5270*/  S2R R12, SR_CTAID.X ;  /* 0x00000000000c7919 */ /* 0x000e220000002500 */
[----:B------:R-:W1:Y:S01]  /*5280*/  LDC.64 R10, c[0x0][0x628] ;  /* 0x00018a00ff0a7b82 */ /* 0x000e620000000a00 */
[----:B------:R-:W-:Y:S01]  /*5290*/  ULDC UR4, c[0x0][0x150] ;  /* 0x0000540000047ab9 */ /* 0x000fe20000000800 */
[----:B--2---:R-:W-:Y:S01]  /*52a0*/  IMAD.MOV.U32 R8, RZ, RZ, R16 ;  /* 0x000000ffff087224 */ /* 0x004fe200078e0010 */
[----:B------:R-:W2:Y:S01]  /*52b0*/  S2R R24, SR_CTAID.Y ;  /* 0x0000000000187919 */ /* 0x000ea20000002600 */
[----:B------:R-:W-:-:S04]  /*52c0*/  IMAD.MOV.U32 R9, RZ, RZ, R17 ;  /* 0x000000ffff097224 */ /* 0x000fc800078e0011 */
[----:B------:R-:W2:Y:S08]  /*52d0*/  LDC R21, c[0x0][0x144] ;  /* 0x00005100ff157b82 */ /* 0x000eb00000000800 */
[----:B------:R-:W2:Y:S08]  /*52e0*/  LDC R0, c[0x0][0x630] ;  /* 0x00018c00ff007b82 */ /* 0x000eb00000000800 */
[----:B----4-:R-:W4:Y:S01]  /*52f0*/  LDC.64 R14, c[0x0][0x620] ;  /* 0x00018800ff0e7b82 */ /* 0x010f220000000a00 */
[----:B-1----:R-:W-:-:S04]  /*5300*/  ISETP.NE.U32.AND P0, PT, R10, RZ, PT ;  /* 0x000000ff0a00720c */ /* 0x002fc80003f05070 */
[----:B------:R-:W-:Y:S02]  /*5310*/  ISETP.NE.AND.EX P0, PT, R11, RZ, PT, P0 ;  /* 0x000000ff0b00720c */ /* 0x000fe40003f05300 */
[----:B0-----:R-:W-:-:S05]  /*5320*/  I2FP.F32.U32 R3, R12 ;  /* 0x0000000c00037245 */ /* 0x001fca0000201000 */
[----:B------:R-:W-:-:S04]  /*5330*/  FMUL R3, R3, UR4 ;  /* 0x0000000403037c20 */ /* 0x000fc80008400000 */
[----:B------:R0:W1:Y:S02]  /*5340*/  F2I.U32.TRUNC.NTZ R20, R3 ;  /* 0x0000000300147305 */ /* 0x000064000020f000 */
[----:B--2---:R-:W-:Y:S05]  /*5350*/  @!P0 BRA `(.L_x_164) ;  /* 0x0000000000288947 */ /* 0x004fea0003800000 */
[----:B0-----:R-:W0:Y:S02]  /*5360*/  LDC R3, c[0x0][0x634] ;  /* 0x00018d00ff037b82 */ /* 0x001e240000000800 */
[----:B0-----:R-:W-:-:S05]  /*5370*/  IADD3 R3, P0, R16, R3, RZ ;  /* 0x0000000310037210 */ /* 0x001fca0007f1e0ff */
[----:B------:R-:W-:-:S04]  /*5380*/  IMAD.X R13, RZ, RZ, R17, P0 ;  /* 0x000000ffff0d7224 */ /* 0x000fc800000e0611 */
[----:B------:R-:W-:-:S04]  /*5390*/  IMAD.WIDE.U32 R4, R13, R10, RZ ;  /* 0x0000000a0d047225 */ /* 0x000fc800078e00ff */
[----:B---3--:R-:W-:-:S04]  /*53a0*/  IMAD.WIDE.U32 R6, P0, R3, R11, R4 ;  /* 0x0000000b03067225 */ /* 0x008fc80007800004 */
[----:B------:R-:W-:-:S04]  /*53b0*/  IMAD.WIDE.U32 R4, R3, R10, RZ ;  /* 0x0000000a03047225 */ /* 0x000fc800078e00ff */
[----:B------:R-:W-:Y:S01]  /*53c0*/  IMAD.X R9, RZ, RZ, RZ, P0 ;  /* 0x000000ffff097224 */ /* 0x000fe200000e06ff */
[----:B------:R-:W-:Y:S01]  /*53d0*/  IADD3 RZ, P0, R5, R6, RZ ;  /* 0x0000000605ff7210 */ /* 0x000fe20007f1e0ff */
[----:B------:R-:W-:-:S04]  /*53e0*/  IMAD.MOV.U32 R8, RZ, RZ, R7 ;  /* 0x000000ffff087224 */ /* 0x000fc800078e0007 */
[----:B------:R-:W-:-:S08]  /*53f0*/  IMAD.WIDE.U32.X R8, R13, R11, R8, P0 ;  /* 0x0000000b0d087225 */ /* 0x000fd000000e0408 */
.L_x_164:
[----:B------:R-:W2:Y:S01]  /*5400*/  LDC.64 R28, c[0x0][0x640] ;  /* 0x00019000ff1c7b82 */ /* 0x000ea20000000a00 */
[-CC-:B------:R-:W-:Y:S01]  /*5410*/  SHF.R.U64 R23, R8, R0.reuse, R9.reuse ;  /* 0x0000000008177219 */ /* 0x180fe20000001209 */
[----:B-1----:R-:W-:Y:S01]  /*5420*/  IMAD.MOV R20, RZ, RZ, -R20 ;  /* 0x000000ffff147224 */ /* 0x002fe200078e0a14 */
[----:B------:R-:W-:Y:S01]  /*5430*/  SHF.R.U32.HI R0, RZ, R0, R9 ;  /* 0x00000000ff007219 */ /* 0x000fe20000011609 */
[----:B------:R-:W-:Y:S01]  /*5440*/  ULDC UR4, c[0x0][0x154] ;  /* 0x0000550000047ab9 */ /* 0x000fe20000000800 */
[----:B0-----:R-:W-:Y:S01]  /*5450*/  IADD3 R3, P0, RZ, -R23, RZ ;  /* 0x80000017ff037210 */ /* 0x001fe20007f1e0ff */
[----:B------:R-:W-:Y:S02]  /*5460*/  IMAD R21, R21, R20, R12 ;  /* 0x0000001415157224 */ /* 0x000fe400078e020c */
[----:B---3--:R-:W0:Y:S01]  /*5470*/  LDC R6, c[0x0][0x618] ;  /* 0x00018600ff067b82 */ /* 0x008e220000000800 */
[----:B------:R-:W-:Y:S02]  /*5480*/  IMAD.MOV.U32 R7, RZ, RZ, 0x1 ;  /* 0x00000001ff077424 */ /* 0x000fe400078e00ff */
[----:B------:R-:W-:-:S04]  /*5490*/  IMAD.X R5, RZ, RZ, ~R0, P0 ;  /* 0x000000ffff057224 */ /* 0x000fc800000e0e00 */
[-C--:B----4-:R-:W-:Y:S01]  /*54a0*/  IMAD R0, R5, R14.reuse, RZ ;  /* 0x0000000e05007224 */ /* 0x090fe200078e02ff */
[----:B------:R-:W1:Y:S01]  /*54b0*/  LDC R8, c[0x0][0x608] ;  /* 0x00018200ff087b82 */ /* 0x000e620000000800 */
[----:B------:R-:W-:-:S04]  /*54c0*/  IMAD.WIDE.U32 R4, R3, R14, R16 ;  /* 0x0000000e03047225 */ /* 0x000fc800078e0010 */
[----:B------:R-:W-:Y:S01]  /*54d0*/  IMAD R3, R3, R15, R0 ;  /* 0x0000000f03037224 */ /* 0x000fe200078e0200 */
[----:B------:R-:W-:Y:S02]  /*54e0*/  I2FP.F32.U32 R0, R24 ;  /* 0x0000001800007245 */ /* 0x000fe40000201000 */
[----:B------:R-:W3:Y:S01]  /*54f0*/  LDC R26, c[0x0][0x658] ;  /* 0x00019600ff1a7b82 */ /* 0x000ee20000000800 */
[----:B------:R-:W-:Y:S01]  /*5500*/  IMAD.IADD R3, R5, 0x1, R3 ;  /* 0x0000000105037824 */ /* 0x000fe200078e0203 */
[----:B--2---:R-:W-:Y:S01]  /*5510*/  ISETP.NE.U32.AND P0, PT, R28, RZ, PT ;  /* 0x000000ff1c00720c */ /* 0x004fe20003f05070 */
[----:B------:R-:W-:Y:S01]  /*5520*/  FMUL R0, R0, UR4 ;  /* 0x0000000400007c20 */ /* 0x000fe20008400000 */
[----:B------:R-:W-:Y:S02]  /*5530*/  IMAD.MOV.U32 R5, RZ, RZ, -0x1 ;  /* 0xffffffffff057424 */ /* 0x000fe400078e00ff */
[----:B------:R-:W-:Y:S01]  /*5540*/  ISETP.NE.AND.EX P0, PT, R29, RZ, PT, P0 ;  /* 0x000000ff1d00720c */ /* 0x000fe20003f05300 */
[----:B------:R2:W4:Y:S01]  /*5550*/  F2I.U32.TRUNC.NTZ R13, R0 ;  /* 0x00000000000d7305 */ /* 0x000522000020f000 */
[----:B------:R-:W2:Y:S01]  /*5560*/  LDC R15, c[0x0][0x148] ;  /* 0x00005200ff0f7b82 */ /* 0x000ea20000000800 */
[----:B0-----:R-:W-:-:S02]  /*5570*/  SHF.R.U64 R12, R4, R6, R3 ;  /* 0x00000006040c7219 */ /* 0x001fc40000001203 */
[----:B------:R-:W-:-:S05]  /*5580*/  SHF.R.U32.HI R3, RZ, R6, R3 ;  /* 0x00000006ff037219 */ /* 0x000fca0000011603 */
[----:B------:R-:W0:Y:S01]  /*5590*/  LDC R20, c[0x0][0x600] ;  /* 0x00018000ff147b82 */ /* 0x000e220000000800 */
[-CC-:B-1----:R-:W-:Y:S02]  /*55a0*/  SHF.R.U64 R10, R12, R8.reuse, R3.reuse ;  /* 0x000000080c0a7219 */ /* 0x182fe40000001203 */
[----:B------:R-:W-:-:S05]  /*55b0*/  SHF.R.U32.HI R3, RZ, R8, R3 ;  /* 0x00000008ff037219 */ /* 0x000fca0000011603 */
[----:B------:R-:W1:Y:S01]  /*55c0*/  LDC R27, c[0x0][0x648] ;  /* 0x00019200ff1b7b82 */ /* 0x000e620000000800 */
[-C--:B---3--:R-:W-:Y:S02]  /*55d0*/  SHF.L.U32 R4, R5, R26.reuse, RZ ;  /* 0x0000001a05047219 */ /* 0x088fe400000006ff */
[-CC-:B------:R-:W-:Y:S02]  /*55e0*/  SHF.R.U64 R14, R10, R26.reuse, R3.reuse ;  /* 0x0000001a0a0e7219 */ /* 0x180fe40000001203 */
[----:B------:R-:W-:Y:S02]  /*55f0*/  SHF.R.U32.HI R5, RZ, R26, R3 ;  /* 0x0000001aff057219 */ /* 0x000fe40000011603 */
[----:B------:R-:W-:Y:S01]  /*5600*/  LOP3.LUT R25, RZ, R4, RZ, 0x33, !PT ;  /* 0x00000004ff197212 */ /* 0x000fe200078e33ff */
[----:B------:R-:W3:Y:S01]  /*5610*/  LDC R30, c[0x0][0x638] ;  /* 0x00018e00ff1e7b82 */ /* 0x000ee20000000800 */
[----:B------:R-:W-:Y:S01]  /*5620*/  SHF.L.U32 R26, R7, R26, RZ ;  /* 0x0000001a071a7219 */ /* 0x000fe200000006ff */
[----:B------:R-:W-:-:S06]  /*5630*/  IMAD.MOV.U32 R4, RZ, RZ, R14 ;  /* 0x000000ffff047224 */ /* 0x000fcc00078e000e */
[----:B------:R-:W0:Y:S01]  /*5640*/  LDC R31, c[0x0][0x610] ;  /* 0x00018400ff1f7b82 */ /* 0x000e220000000800 */
[----:B----4-:R-:W-:Y:S05]  /*5650*/  @!P0 BRA `(.L_x_165) ;  /* 0x0000000000288947 */ /* 0x010fea0003800000 */
        /* <DEDUP_REMOVED lines=10> */
.L_x_165:
[----:B------:R-:W-:Y:S01]  /*5700*/  ISETP.NE.AND P0, PT, R2, 0x1, PT ;  /* 0x000000010200780c */ /* 0x000fe20003f05270 */
[----:B0-----:R-:W-:Y:S01]  /*5710*/  VIADD R7, R20, 0xffffffff ;  /* 0xffffffff14077836 */ /* 0x001fe20000000000 */
[----:B-12---:R-:W-:Y:S01]  /*5720*/  SHF.R.U64 R0, R4, R27, R5 ;  /* 0x0000001b04007219 */ /* 0x006fe20000001205 */
[----:B------:R-:W-:Y:S01]  /*5730*/  IMAD.MOV R13, RZ, RZ, -R13 ;  /* 0x000000ffff0d7224 */ /* 0x000fe200078e0a0d */
[----:B------:R-:W-:Y:S01]  /*5740*/  LOP3.LUT R5, R10, R25, RZ, 0xc0, !PT ;  /* 0x000000190a057212 */ /* 0x000fe200078ec0ff */
[----:B------:R-:W-:Y:S01]  /*5750*/  IMAD.MOV.U32 R4, RZ, RZ, 0x1 ;  /* 0x00000001ff047424 */ /* 0x000fe200078e00ff */
[----:B------:R-:W-:Y:S01]  /*5760*/  LOP3.LUT R12, R12, R7, RZ, 0xc0, !PT ;  /* 0x000000070c0c7212 */ /* 0x000fe200078ec0ff */
[----:B------:R-:W-:Y:S02]  /*5770*/  IMAD.MOV R3, RZ, RZ, -R0 ;  /* 0x000000ffff037224 */ /* 0x000fe400078e0a00 */
[----:B------:R-:W-:Y:S02]  /*5780*/  IMAD R0, R26, R0, R5 ;  /* 0x000000001a007224 */ /* 0x000fe400078e0205 */
[----:B---3--:R-:W-:-:S02]  /*5790*/  IMAD R3, R3, R30, R14 ;  /* 0x0000001e03037224 */ /* 0x008fc400078e020e */
[----:B------:R-:W-:Y:S02]  /*57a0*/  @P0 IMAD R21, R15, R13, R24 ;  /* 0x0000000d0f150224 */ /* 0x000fe400078e0218 */
[----:B------:R-:W-:Y:S01]  /*57b0*/  IMAD R5, R3, R20, R12 ;  /* 0x0000001403057224 */ /* 0x000fe200078e020c */
[----:B------:R-:W-:Y:S01]  /*57c0*/  PRMT R3, R4, 0x7610, R3 ;  /* 0x0000761004037816 */ /* 0x000fe20000000003 */
[----:B------:R-:W-:-:S05]  /*57d0*/  IMAD R0, R0, R31, R21 ;  /* 0x0000001f00007224 */ /* 0x000fca00078e0215 */
[----:B------:R-:W-:Y:S02]  /*57e0*/  SEL R92, R5, R0, !P0 ;  /* 0x00000000055c7207 */ /* 0x000fe40004000000 */
[----:B------:R-:W-:-:S07]  /*57f0*/  SEL R0, R0, R5, !P0 ;  /* 0x0000000500007207 */ /* 0x000fce0004000000 */
.L_x_163:
[----:B------:R-:W-:Y:S01]  /*5800*/  LOP3.LUT P0, RZ, R3, 0xff, RZ, 0xc0, !PT ;  /* 0x000000ff03ff7812 */ /* 0x000fe2000780c0ff */
[----:B------:R-:W-:-:S12]  /*5810*/  IMAD.MOV.U32 R91, RZ, RZ, R0 ;  /* 0x000000ffff5b7224 */ /* 0x000fd800078e0000 */
[----:B------:R-:W-:Y:S05]  /*5820*/  @P0 BRA `(.L_x_166) ;  /* 0xffffffb800540947 */ /* 0x000fea000383ffff */
[----:B------:R-:W-:Y:S05]  /*5830*/  EXIT ;  /* 0x000000000000794d */ /* 0x000fea0003800000 */
.L_x_7:
[----:B0-----:R-:W-:Y:S01]  /*5840*/  ULDC.64 UR4, c[0x0][0x650] ;  /* 0x0001940000047ab9 */ /* 0x001fe20000000a00 */
        /* <DEDUP_REMOVED lines=25> */
.L_x_168:
[----:B------:R-:W0:Y:S01]  /*59e0*/  LDC.64 R26, c[0x0][0x640] ;  /* 0x00019000ff1a7b82 */ /* 0x000e220000000a00 */
[-CC-:B------:R-:W-:Y:S01]  /*59f0*/  SHF.R.U64 R20, R12, R8.reuse, R13.reuse ;  /* 0x000000080c147219 */ /* 0x180fe2000000120d */
[----:B------:R-:W-:Y:S01]  /*5a00*/  IMAD.MOV.U32 R30, RZ, RZ, 0x1 ;  /* 0x00000001ff1e7424 */ /* 0x000fe200078e00ff */
[----:B------:R-:W-:Y:S02]  /*5a10*/  SHF.R.U32.HI R6, RZ, R8, R13 ;  /* 0x00000008ff067219 */ /* 0x000fe4000001160d */
[----:B------:R-:W-:-:S03]  /*5a20*/  IADD3 R11, P0, RZ, -R20, RZ ;  /* 0x80000014ff0b7210 */ /* 0x000fc60007f1e0ff */
[----:B------:R-:W1:Y:S02]  /*5a30*/  LDC R10, c[0x0][0x618] ;  /* 0x00018600ff0a7b82 */ /* 0x000e640000000800 */
[----:B------:R-:W-:-:S04]  /*5a40*/  IMAD.X R7, RZ, RZ, ~R6, P0 ;  /* 0x000000ffff077224 */ /* 0x000fc800000e0e06 */
[-C--:B------:R-:W-:Y:S02]  /*5a50*/  IMAD R8, R7, R22.reuse, RZ ;  /* 0x0000001607087224 */ /* 0x080fe400078e02ff */
[----:B------:R-:W2:Y:S01]  /*5a60*/  LDC R12, c[0x0][0x608] ;  /* 0x00018200ff0c7b82 */ /* 0x000ea20000000800 */
[----:B------:R-:W-:-:S04]  /*5a70*/  IMAD.WIDE.U32 R6, R11, R22, R16 ;  /* 0x000000160b067225 */ /* 0x000fc800078e0010 */
[----:B------:R-:W-:-:S03]  /*5a80*/  IMAD R11, R11, R23, R8 ;  /* 0x000000170b0b7224 */ /* 0x000fc600078e0208 */
[----:B------:R-:W3:Y:S01]  /*5a90*/  LDC R25, c[0x0][0x658] ;  /* 0x00019600ff197b82 */ /* 0x000ee20000000800 */
[----:B------:R-:W-:Y:S01]  /*5aa0*/  IMAD.IADD R7, R7, 0x1, R11 ;  /* 0x0000000107077824 */ /* 0x000fe200078e020b */
[----:B0-----:R-:W-:-:S04]  /*5ab0*/  ISETP.NE.U32.AND P0, PT, R26, RZ, PT ;  /* 0x000000ff1a00720c */ /* 0x001fc80003f05070 */
[----:B------:R-:W-:Y:S02]  /*5ac0*/  ISETP.NE.AND.EX P0, PT, R27, RZ, PT, P0 ;  /* 0x000000ff1b00720c */ /* 0x000fe40003f05300 */
[----:B------:R-:W0:Y:S01]  /*5ad0*/  LDC R23, c[0x0][0x600] ;  /* 0x00018000ff177b82 */ /* 0x000e220000000800 */
[-CC-:B-1----:R-:W-:Y:S02]  /*5ae0*/  SHF.R.U64 R8, R6, R10.reuse, R7.reuse ;  /* 0x0000000a06087219 */ /* 0x182fe40000001207 */
[----:B------:R-:W-:Y:S01]  /*5af0*/  SHF.R.U32.HI R7, RZ, R10, R7 ;  /* 0x0000000aff077219 */ /* 0x000fe20000011607 */
[----:B------:R-:W-:-:S04]  /*5b00*/  IMAD.MOV.U32 R10, RZ, RZ, -0x1 ;  /* 0xffffffffff0a7424 */ /* 0x000fc800078e00ff */
        /* <DEDUP_REMOVED lines=21> */
.L_x_169:
[----:B------:R-:W-:Y:S01]  /*5c60*/  ISETP.NE.AND P0, PT, R2, 0x1, PT ;  /* 0x000000010200780c */ /* 0x000fe20003f05270 */
[----:B0-----:R-:W-:Y:S01]  /*5c70*/  VIADD R11, R23, 0xffffffff ;  /* 0xffffffff170b7836 */ /* 0x001fe20000000000 */
[----:B-1----:R-:W-:Y:S02]  /*5c80*/  SHF.R.U64 R6, R6, R24, R7 ;  /* 0x0000001806067219 */ /* 0x002fe40000001207 */
[----:B------:R-:W-:Y:S02]  /*5c90*/  SHF.L.U32 R30, R30, R25, RZ ;  /* 0x000000191e1e7219 */ /* 0x000fe400000006ff */
[----:B------:R-:W-:Y:S01]  /*5ca0*/  LOP3.LUT R5, R21, R32, RZ, 0xc0, !PT ;  /* 0x0000002015057212 */ /* 0x000fe200078ec0ff */
[----:B------:R-:W-:-:S04]  /*5cb0*/  IMAD.MOV R7, RZ, RZ, -R6 ;  /* 0x000000ffff077224 */ /* 0x000fc800078e0a06 */
[----:B------:R-:W-:Y:S01]  /*5cc0*/  IMAD R6, R30, R6, R5 ;  /* 0x000000061e067224 */ /* 0x000fe200078e0205 */
[----:B------:R-:W-:Y:S01]  /*5cd0*/  LOP3.LUT R5, R8, R11, RZ, 0xc0, !PT ;  /* 0x0000000b08057212 */ /* 0x000fe200078ec0ff */
[----:B------:R-:W-:Y:S02]  /*5ce0*/  @P0 IMAD R3, R9, R14, R4 ;  /* 0x0000000e09030224 */ /* 0x000fe400078e0204 */
[----:B--2---:R-:W-:Y:S02]  /*5cf0*/  IMAD R4, R7, R28, R22 ;  /* 0x0000001c07047224 */ /* 0x004fe400078e0216 */
[----:B---3--:R-:W-:Y:S02]  /*5d00*/  IMAD R3, R6, R29, R3 ;  /* 0x0000001d06037224 */ /* 0x008fe400078e0203 */
[----:B------:R-:W-:Y:S02]  /*5d10*/  IMAD R4, R4, R23, R5 ;  /* 0x0000001704047224 */ /* 0x000fe400078e0205 */
[----:B------:R-:W-:-:S02]  /*5d20*/  IMAD.MOV.U32 R8, RZ, RZ, 0x1 ;  /* 0x00000001ff087424 */ /* 0x000fc400078e00ff */
[----:B------:R-:W-:Y:S01]  /*5d30*/  IMAD.MOV.U32 R6, RZ, RZ, R20 ;  /* 0x000000ffff067224 */ /* 0x000fe200078e0014 */
[----:B------:R-:W-:Y:S02]  /*5d40*/  SEL R7, R4, R3, !P0 ;  /* 0x0000000304077207 */ /* 0x000fe40004000000 */
[----:B------:R-:W-:-:S07]  /*5d50*/  SEL R21, R3, R4, !P0 ;  /* 0x0000000403157207 */ /* 0x000fce0004000000 */
.L_x_167:
[----:B------:R-:W-:-:S08]  /*5d60*/  NOP ;  /* 0x0000000000007918 */ /* 0x000fd00000000000 */
[----:B------:R-:W0:-:S00]  /*5d70*/  USETMAXREG.DEALLOC.CTAPOOL 0x28 ;  /* 0x00000028000079c8 */ /* 0x000e0000080e0500 */
[----:B0-----:R-:W-:-:S13]  /*5d80*/  ISETP.NE.AND P0, PT, R0, RZ, PT ;  /* 0x000000ff0000720c */ /* 0x001fda0003f05270 */
[----:B------:R-:W-:Y:S05]  /*5d90*/  @P0 EXIT ;  /* 0x000000000000094d */ /* 0x000fea0003800000 */
[----:B------:R-:W-:Y:S01]  /*5da0*/  LOP3.LUT P0, RZ, R8, 0xff, RZ, 0xc0, !PT ;  /* 0x000000ff08ff7812 */ /* 0x000fe2000780c0ff */
[----:B------:R-:W-:Y:S02]  /*5db0*/  IMAD.MOV.U32 R0, RZ, RZ, 0x1 ;  /* 0x00000001ff007424 */ /* 0x000fe400078e00ff */
[----:B------:R-:W-:-:S10]  /*5dc0*/  IMAD.MOV.U32 R3, RZ, RZ, RZ ;  /* 0x000000ffff037224 */ /* 0x000fd400078e00ff */
[----:B------:R-:W-:Y:S05]  /*5dd0*/  @!P0 BRA `(.L_x_170) ;  /* 0x0000000c00488947 */ /* 0x000fea0003800000 */
[----:B------:R-:W0:Y:S01]  /*5de0*/  LDC R0, c[0x0][0x28c] ;  /* 0x0000a300ff007b82 */ /* 0x000e220000000800 */
[----:B------:R-:W-:Y:S01]  /*5df0*/  ULDC UR5, c[0x0][0x658] ;  /* 0x0001960000057ab9 */ /* 0x000fe20000000800 */
[----:B------:R-:W-:Y:S01]  /*5e00*/  UMOV UR7, 0xffffffff ;  /* 0xffffffff00077882 */ /* 0x000fe20000000000 */
[----:B------:R-:W-:Y:S01]  /*5e10*/  ULDC UR6, c[0x0][0xc] ;  /* 0x0000030000067ab9 */ /* 0x000fe20000000800 */
[----:B------:R-:W-:Y:S01]  /*5e20*/  USHF.L.U32 UR8, UR7, UR5, URZ ;  /* 0x0000000507087299 */ /* 0x000fe2000800063f */
[----:B------:R-:W-:Y:S01]  /*5e30*/  BSSY B0, `(.L_x_170) ;  /* 0x00000cc000007945 */ /* 0x000fe20003800000 */
[----:B------:R-:W-:Y:S01]  /*5e40*/  UMOV UR9, 0x1 ;  /* 0x0000000100097882 */ /* 0x000fe20000000000 */
[----:B------:R-:W-:Y:S01]  /*5e50*/  ULDC UR7, c[0x0][0x10] ;  /* 0x0000040000077ab9 */ /* 0x000fe20000000800 */
[----:B------:R-:W1:Y:S01]  /*5e60*/  S2UR UR10, SR_CgaCtaId ;  /* 0x00000000000a79c3 */ /* 0x000e620000008800 */
[----:B------:R-:W-:Y:S01]  /*5e70*/  UIMAD.WIDE.U32 UR6, UR6, UR7, URZ ;  /* 0x00000007060672a5 */ /* 0x000fe2000f8e003f */
[----:B------:R-:W-:Y:S01]  /*5e80*/  IMAD.MOV.U32 R9, RZ, RZ, 0x1 ;  /* 0x00000001ff097424 */ /* 0x000fe200078e00ff */
[----:B------:R-:W-:Y:S01]  /*5e90*/  USHF.L.U32 UR17, UR9, UR5, URZ ;  /* 0x0000000509117299 */ /* 0x000fe2000800063f */
[----:B------:R-:W-:Y:S01]  /*5ea0*/  LOP3.LUT R13, R19, 0x2, RZ, 0xfc, !PT ;  /* 0x00000002130d7812 */ /* 0x000fe200078efcff */
[----:B------:R-:W-:Y:S01]  /*5eb0*/  ULDC UR4, c[0x0][0x600] ;  /* 0x0001800000047ab9 */ /* 0x000fe20000000800 */
[----:B------:R-:W-:Y:S01]  /*5ec0*/  ULDC UR5, c[0x0][0x14] ;  /* 0x0000050000057ab9 */ /* 0x000fe20000000800 */
[----:B------:R-:W-:-:S02]  /*5ed0*/  UIADD3 UR4, UR4, -0x1, URZ ;  /* 0xffffffff04047890 */ /* 0x000fc4000fffe03f */
[----:B------:R-:W-:Y:S02]  /*5ee0*/  UIMAD.WIDE.U32 UR22, UR6, UR5, URZ ;  /* 0x00000005061672a5 */ /* 0x000fe4000f8e003f */
[----:B------:R-:W-:Y:S02]  /*5ef0*/  UIMAD UR13, UR7, UR5, URZ ;  /* 0x00000005070d72a4 */ /* 0x000fe4000f8e023f */
[----:B------:R-:W-:Y:S02]  /*5f00*/  ULOP3.LUT UR16, URZ, UR8, URZ, 0x33, !UPT ;  /* 0x000000083f107292 */ /* 0x000fe4000f8e333f */
[----:B------:R-:W-:Y:S01]  /*5f10*/  UIADD3 UR13, UR23, UR13, URZ ;  /* 0x0000000d170d7290 */ /* 0x000fe2000fffe03f */
[----:B0-----:R-:W-:Y:S01]  /*5f20*/  VIADD R0, R0, 0x1f ;  /* 0x0000001f00007836 */ /* 0x001fe20000000000 */
[----:B------:R-:W-:-:S04]  /*5f30*/  ULDC.64 UR24, c[0x0][0x198] ;  /* 0x0000660000187ab9 */ /* 0x000fc80000000a00 */
[----:B------:R-:W-:Y:S01]  /*5f40*/  SHF.R.S32.HI R3, RZ, 0x1f, R0 ;  /* 0x0000001fff037819 */ /* 0x000fe20000011400 */
[----:B-1----:R-:W-:-:S03]  /*5f50*/  IMAD.U32 R8, RZ, RZ, UR10 ;  /* 0x0000000aff087e24 */ /* 0x002fc6000f8e00ff */
[----:B------:R-:W-:Y:S01]  /*5f60*/  LEA.HI R3, R3, R0, RZ, 0x5 ;  /* 0x0000000003037211 */ /* 0x000fe200078f28ff */
[----:B------:R-:W-:-:S03]  /*5f70*/  IMAD.MOV.U32 R0, RZ, RZ, 0x1 ;  /* 0x00000001ff007424 */ /* 0x000fc600078e00ff */
[----:B------:R-:W-:Y:S01]  /*5f80*/  SHF.R.S32.HI R10, RZ, 0x5, R3 ;  /* 0x00000005ff0a7819 */ /* 0x000fe20000011403 */
[----:B------:R-:W-:Y:S01]  /*5f90*/  IMAD.MOV.U32 R3, RZ, RZ, RZ ;  /* 0x000000ffff037224 */ /* 0x000fe200078e00ff */
[----:B------:R-:W-:-:S03]  /*5fa0*/  LEA R11, R8, 0x100, 0xc ;  /* 0x00000100080b7811 */ /* 0x000fc600078e60ff */
[----:B------:R-:W-:-:S07]  /*5fb0*/  VIADD R12, R10, 0x1 ;  /* 0x000000010a0c7836 */ /* 0x000fce0000000000 */
.L_x_181:
[----:B------:R-:W-:-:S03]  /*5fc0*/  UMOV UR5, 0xffffffff ;  /* 0xffffffff00057882 */ /* 0x000fc60000000000 */
[----:B------:R-:W-:Y:S05]  /*5fd0*/  BRA.DIV UR5, `(.L_x_171) ;  /* 0x0000000e05b07947 */ /* 0x000fea000b800000 */
[----:B------:R-:W-:-:S13]  /*5fe0*/  ELECT P6, URZ, PT ;  /* 0x00000000003f782f */ /* 0x000fda00038c0000 */
.L_x_192:
[----:B------:R-:W0:Y:S01]  /*5ff0*/  LDC R4, c[0x0][0x28c] ;  /* 0x0000a300ff047b82 */ /* 0x000e220000000800 */
[----:B------:R-:W-:Y:S01]  /*6000*/  BSSY B1, `(.L_x_172) ;  /* 0x000003a000017945 */ /* 0x000fe20003800000 */
[----:B0-----:R-:W-:-:S13]  /*6010*/  ISETP.LT.OR P6, PT, R4, 0x1, !P6 ;  /* 0x000000010400780c */ /* 0x001fda00077c1670 */
[----:B------:R-:W-:Y:S05]  /*6020*/  @P6 BRA `(.L_x_173) ;  /* 0x0000000000dc6947 */ /* 0x000fea0003800000 */
[----:B------:R-:W-:Y:S02]  /*6030*/  IMAD R21, R21, 0x2, R8 ;  /* 0x0000000215157824 */ /* 0x000fe400078e0208 */
[----:B------:R-:W-:Y:S02]  /*6040*/  IMAD.SHL.U32 R22, R7, 0x40, RZ ;  /* 0x0000004007167824 */ /* 0x000fe400078e00ff */
[----:B------:R-:W-:Y:S02]  /*6050*/  IMAD.MOV.U32 R24, RZ, RZ, RZ ;  /* 0x000000ffff187224 */ /* 0x000fe400078e00ff */
[----:B------:R-:W-:Y:S02]  /*6060*/  IMAD.MOV.U32 R4, RZ, RZ, R12 ;  /* 0x000000ffff047224 */ /* 0x000fe400078e000c */
[----:B------:R-:W-:Y:S02]  /*6070*/  IMAD.MOV.U32 R5, RZ, RZ, R0 ;  /* 0x000000ffff057224 */ /* 0x000fe400078e0000 */
[----:B------:R-:W-:-:S02]  /*6080*/  IMAD.MOV.U32 R14, RZ, RZ, R3 ;  /* 0x000000ffff0e7224 */ /* 0x000fc400078e0003 */
[----:B------:R-:W-:-:S07]  /*6090*/  IMAD.SHL.U32 R21, R21, 0x80, RZ ;  /* 0x0000008015157824 */ /* 0x000fce00078e00ff */
.L_x_176:
[----:B------:R-:W0:Y:S01]  /*60a0*/  S2UR UR5, SR_CgaCtaId ;  /* 0x00000000000579c3 */ /* 0x000e220000008800 */
[----:B------:R-:W-:Y:S02]  /*60b0*/  MOV R7, 0x400 ;  /* 0x0000040000077802 */ /* 0x000fe40000000f00 */
[----:B------:R-:W-:-:S13]  /*60c0*/  LOP3.LUT P1, RZ, R18, 0x7f, RZ, 0xc0, !PT ;  /* 0x0000007f12ff7812 */ /* 0x000fda000782c0ff */
[----:B------:R-:W1:Y:S01]  /*60d0*/  @!P1 LDC R15, c[0x0][0x500] ;  /* 0x00014000ff0f9b82 */ /* 0x000e620000000800 */
[----:B0-----:R-:W-:-:S05]  /*60e0*/  IMAD.U32 R8, RZ, RZ, UR5 ;  /* 0x00000005ff087e24 */ /* 0x001fca000f8e00ff */
[----:B------:R-:W-:Y:S02]  /*60f0*/  LEA R23, R8, R7, 0x18 ;  /* 0x0000000708177211 */ /* 0x000fe400078ec0ff */
[----:B------:R-:W-:-:S03]  /*6100*/  SHF.L.U32 R7, R5, 0x1f, RZ ;  /* 0x0000001f05077819 */ /* 0x000fc600000006ff */
[----:B------:R-:W-:-:S04]  /*6110*/  IMAD R20, R14, 0x8, R23 ;  /* 0x000000080e147824 */ /* 0x000fc800078e0217 */
[----:B------:R-:W0:Y:S02]  /*6120*/  SYNCS.PHASECHK.TRANS64.TRYWAIT P0, [R20+URZ+0x20], R7 ;  /* 0x00002007140075a7 */ /* 0x000e24000800017f */
[----:B01----:R-:W-:Y:S05]  /*6130*/  @!P0 BRA `(.L_x_174) ;  /* 0x0000000c00788947 */ /* 0x003fea0003800000 */
.L_x_193:
[----:B0-----:R-:W-:Y:S01]  /*6140*/  PRMT R7, R13, 0x9910, RZ ;  /* 0x000099100d077816 */ /* 0x001fe200000000ff */
[----:B------:R0:W-:Y:S03]  /*6150*/  @!P1 SYNCS.ARRIVE.TRANS64 RZ, [R20+URZ], R15 ;  /* 0x0000000f14ff99a7 */ /* 0x0001e6000800003f */
[----:B------:R-:W-:-:S13]  /*6160*/  ISETP.NE.AND P0, PT, R7, 0x2, PT ;  /* 0x000000020700780c */ /* 0x000fda0003f05270 */
[----:B0-----:R-:W-:Y:S05]  /*6170*/  @P0 BRA `(.L_x_175) ;  /* 0x0000000000040947 */ /* 0x001fea0003800000 */
[----:B------:R-:W-:Y:S01]  /*6180*/  BPT.TRAP 0x1 ;  /* 0x000000040000795c */ /* 0x000fe20000300000 */
.L_x_175:
[C---:B------:R-:W-:Y:S01]  /*6190*/  IMAD R7, R14.reuse, 0x2000, R11 ;  /* 0x000020000e077824 */ /* 0x040fe200078e020b */
[----:B------:R-:W-:Y:S01]  /*61a0*/  R2UR UR8, R23 ;  /* 0x00000000170872ca */ /* 0x000fe200000e0000 */
[----:B------:R-:W-:Y:S01]  /*61b0*/  IMAD R23, R14, 0x800, R23 ;  /* 0x000008000e177824 */ /* 0x000fe200078e0217 */
[----:B------:R-:W-:Y:S01]  /*61c0*/  R2UR UR18, R21 ;  /* 0x00000000151272ca */ /* 0x000fe200000e0000 */
[----:B------:R-:W-:Y:S01]  /*61d0*/  VIADD R4, R4, 0xffffffff ;  /* 0xffffffff04047836 */ /* 0x000fe20000000000 */
[----:B------:R-:W-:Y:S01]  /*61e0*/  R2UR UR5, R7 ;  /* 0x00000000070572ca */ /* 0x000fe200000e0000 */
[----:B------:R-:W-:Y:S01]  /*61f0*/  UIADD3 UR6, UP0, UR24, 0xf0, URZ ;  /* 0x000000f018067890 */ /* 0x000fe2000ff1e03f */
[----:B------:R-:W-:Y:S01]  /*6200*/  R2UR UR11, R23 ;  /* 0x00000000170b72ca */ /* 0x000fe200000e0000 */
[----:B------:R-:W-:Y:S01]  /*6210*/  UIADD3 UR26, UP1, UR24, 0x1f0, URZ ;  /* 0x000001f0181a7890 */ /* 0x000fe2000ff3e03f */
[----:B------:R-:W-:Y:S01]  /*6220*/  R2UR UR9, R20 ;  /* 0x00000000140972ca */ /* 0x000fe200000e0000 */
[----:B------:R-:W-:Y:S01]  /*6230*/  UIADD3.X UR7, URZ, UR25, URZ, UP0, !UPT ;  /* 0x000000193f077290 */ /* 0x000fe200087fe43f */
[----:B------:R-:W-:Y:S01]  /*6240*/  R2UR UR10, R24 ;  /* 0x00000000180a72ca */ /* 0x000fe200000e0000 */
[----:B------:R-:W-:Y:S01]  /*6250*/  VIADD R14, R14, 0x1 ;  /* 0x000000010e0e7836 */ /* 0x000fe20000000000 */
[----:B------:R-:W-:Y:S01]  /*6260*/  R2UR UR12, R6 ;  /* 0x00000000060c72ca */ /* 0x000fe200000e0000 */
[----:B------:R-:W-:Y:S01]  /*6270*/  UIADD3.X UR27, URZ, UR25, URZ, UP1, !UPT ;  /* 0x000000193f1b7290 */ /* 0x000fe20008ffe43f */
[----:B------:R-:W-:Y:S01]  /*6280*/  R2UR UR19, R22 ;  /* 0x00000000161372ca */ /* 0x000fe200000e0000 */
[----:B------:R-:W-:Y:S01]  /*6290*/  UMOV UR20, 0x30000 ;  /* 0x0003000000147882 */ /* 0x000fe20000000000 */
[----:B------:R-:W-:Y:S01]  /*62a0*/  ISETP.GT.AND P1, PT, R4, 0x1, PT ;  /* 0x000000010400780c */ /* 0x000fe20003f24270 */
[----:B------:R-:W-:Y:S01]  /*62b0*/  UIADD3 UR8, UR8, UR5, URZ ;  /* 0x0000000508087290 */ /* 0x000fe2000fffe03f */
[----:B------:R-:W-:Y:S01]  /*62c0*/  ISETP.NE.AND P0, PT, R14, 0x4, PT ;  /* 0x000000040e00780c */ /* 0x000fe20003f05270 */
[----:B------:R-:W-:Y:S01]  /*62d0*/  UIADD3 UR5, UR11, 0x8100, URZ ;  /* 0x000081000b057890 */ /* 0x000fe2000fffe03f */
[----:B------:R-:W-:Y:S01]  /*62e0*/  VIADD R24, R24, 0x20 ;  /* 0x0000002018187836 */ /* 0x000fe20000000000 */
[----:B------:R-:W-:Y:S01]  /*62f0*/  UMOV UR14, 0x0 ;  /* 0x00000000000e7882 */ /* 0x000fe20000000000 */
[----:B------:R-:W-:Y:S01]  /*6300*/  UMOV UR15, 0x10000000 ;  /* 0x10000000000f7882 */ /* 0x000fe20000000000 */
[----:B------:R-:W-:Y:S01]  /*6310*/  UMOV UR11, UR18 ;  /* 0x00000012000b7c82 */ /* 0x000fe20008000000 */
[----:B------:R-:W-:-:S02]  /*6320*/  SEL R20, RZ, 0x1, P0 ;  /* 0x00000001ff147807 */ /* 0x000fc40000000000 */
[----:B------:R0:W-:Y:S01]  /*6330*/  UTMALDG.3D.MULTICAST [UR8], [UR6], UR20, desc[UR14] ;  /* 0x00000e08060073b4 */ /* 0x0001e20008011814 */
[----:B------:R-:W-:Y:S02]  /*6340*/  SEL R14, R14, RZ, P0 ;  /* 0x000000ff0e0e7207 */ /* 0x000fe40000000000 */
[----:B------:R-:W-:Y:S01]  /*6350*/  LOP3.LUT R5, R5, R20, RZ, 0x3c, !PT ;  /* 0x0000001405057212 */ /* 0x000fe200078e3cff */
[----:B0-----:R-:W-:Y:S01]  /*6360*/  UMOV UR8, UR5 ;  /* 0x0000000500087c82 */ /* 0x001fe20008000000 */
[----:B------:R-:W-:Y:S02]  /*6370*/  UMOV UR11, UR19 ;  /* 0x00000013000b7c82 */ /* 0x000fe40008000000 */
[----:B------:R0:W-:Y:S02]  /*6380*/  UTMALDG.3D [UR8], [UR26], desc[UR14] ;  /* 0x00000e081a0075b4 */ /* 0x0001e40008011000 */
[----:B0-----:R-:W-:Y:S05]  /*6390*/  @P1 BRA `(.L_x_176) ;  /* 0xfffffffc00401947 */ /* 0x001fea000383ffff */
.L_x_173:
[----:B------:R-:W-:Y:S05]  /*63a0*/  BSYNC B1 ;  /* 0x0000000000017941 */ /* 0x000fea0003800000 */
.L_x_172:
[----:B------:R-:W-:Y:S01]  /*63b0*/  LOP3.LUT P1, RZ, R9, 0xff, RZ, 0xc0, !PT ;  /* 0x000000ff09ff7812 */ /* 0x000fe2000782c0ff */
[----:B------:R-:W-:Y:S01]  /*63c0*/  IMAD.IADD R3, R10, 0x1, R3 ;  /* 0x000000010a037824 */ /* 0x000fe200078e0203 */
[----:B------:R-:W-:Y:S01]  /*63d0*/  IADD3 R16, P2, R16, UR22, RZ ;  /* 0x0000001610107c10 */ /* 0x000fe2000ff5e0ff */
[----:B------:R-:W-:Y:S01]  /*63e0*/  ULDC.64 UR6, c[0x0][0x650] ;  /* 0x0001940000067ab9 */ /* 0x000fe20000000a00 */
[----:B------:R-:W-:Y:S01]  /*63f0*/  BSSY B1, `(.L_x_177) ;  /* 0x000006d000017945 */ /* 0x000fe20003800000 */
[----:B------:R-:W-:Y:S01]  /*6400*/  IMAD.MOV.U32 R21, RZ, RZ, -0x1 ;  /* 0xffffffffff157424 */ /* 0x000fe200078e00ff */
[----:B------:R-:W-:Y:S01]  /*6410*/  ISETP.GT.U32.AND P0, PT, R3, 0x3, PT ;  /* 0x000000030300780c */ /* 0x000fe20003f04070 */
[----:B------:R-:W-:Y:S01]  /*6420*/  IMAD.MOV.U32 R7, RZ, RZ, -0x1 ;  /* 0xffffffffff077424 */ /* 0x000fe200078e00ff */
[----:B------:R-:W-:Y:S01]  /*6430*/  SHF.R.U32.HI R4, RZ, 0x2, R3 ;  /* 0x00000002ff047819 */ /* 0x000fe20000011603 */
[----:B------:R-:W-:Y:S01]  /*6440*/  IMAD.MOV.U32 R6, RZ, RZ, -0x1 ;  /* 0xffffffffff067424 */ /* 0x000fe200078e00ff */
[----:B------:R-:W-:-:S02]  /*6450*/  ISETP.LT.U32.AND P0, PT, R10, 0x4, P0 ;  /* 0x000000040a00780c */ /* 0x000fc40000701070 */
[----:B------:R-:W-:Y:S01]  /*6460*/  IADD3.X R17, R17, UR13, RZ, P2, !PT ;  /* 0x0000000d11117c10 */ /* 0x000fe200097fe4ff */
[----:B------:R-:W0:Y:S01]  /*6470*/  @P1 S2R R8, SR_CgaCtaId ;  /* 0x0000000000081919 */ /* 0x000e220000008800 */
[----:B------:R-:W-:Y:S02]  /*6480*/  @P1 MOV R5, 0x400 ;  /* 0x0000040000051802 */ /* 0x000fe40000000f00 */
[----:B------:R-:W-:Y:S02]  /*6490*/  ISETP.GE.U32.AND P2, PT, R16, UR6, PT ;  /* 0x0000000610007c0c */ /* 0x000fe4000bf46070 */
[----:B------:R-:W-:Y:S02]  /*64a0*/  LOP3.LUT R4, R4, 0x1, RZ, 0xc0, !PT ;  /* 0x0000000104047812 */ /* 0x000fe400078ec0ff */
[----:B------:R-:W-:Y:S02]  /*64b0*/  LOP3.LUT R3, R3, 0x3, RZ, 0xc0, !PT ;  /* 0x0000000303037812 */ /* 0x000fe400078ec0ff */
[----:B------:R-:W-:-:S02]  /*64c0*/  PRMT R9, RZ, 0x7610, R9 ;  /* 0x00007610ff097816 */ /* 0x000fc40000000009 */
[----:B0-----:R-:W-:-:S04]  /*64d0*/  @P1 LEA R5, R8, R5, 0x18 ;  /* 0x0000000508051211 */ /* 0x001fc800078ec0ff */
[----:B------:R0:W-:Y:S01]  /*64e0*/  @P1 SYNCS.ARRIVE.TRANS64.A1T0 RZ, [R5+URZ+0x58], RZ ;  /* 0x000058ff05ff19a7 */ /* 0x0001e2000810003f */
[----:B------:R-:W-:-:S04]  /*64f0*/  ISETP.NE.U32.AND P1, PT, R4, 0x1, PT ;  /* 0x000000010400780c */ /* 0x000fc80003f25070 */
[----:B------:R-:W-:Y:S02]  /*6500*/  ISETP.GT.U32.AND P1, PT, R10, 0x3, !P1 ;  /* 0x000000030a00780c */ /* 0x000fe40004f24070 */
[----:B0-----:R-:W-:Y:S02]  /*6510*/  SEL R5, RZ, 0x1, !P0 ;  /* 0x00000001ff057807 */ /* 0x001fe40004000000 */
[----:B------:R-:W-:Y:S02]  /*6520*/  ISETP.GE.U32.AND.EX P0, PT, R17, UR7, PT, P2 ;  /* 0x0000000711007c0c */ /* 0x000fe4000bf06120 */
[----:B------:R-:W-:-:S04]  /*6530*/  SEL R4, RZ, 0x1, !P1 ;  /* 0x00000001ff047807 */ /* 0x000fc80004800000 */
[----:B------:R-:W-:Y:S02]  /*6540*/  LOP3.LUT R0, R4, R0, R5, 0x96, !PT ;  /* 0x0000000004007212 */ /* 0x000fe400078e9605 */
[----:B------:R-:W-:-:S05]  /*6550*/  PRMT R4, RZ, 0x7610, R4 ;  /* 0x00007610ff047816 */ /* 0x000fca0000000004 */
[----:B------:R-:W-:Y:S05]  /*6560*/  @P0 BRA `(.L_x_178) ;  /* 0x0000000400540947 */ /* 0x000fea0003800000 */
[----:B------:R-:W0:Y:S01]  /*6570*/  S2R R15, SR_CTAID.X ;  /* 0x00000000000f7919 */ /* 0x000e220000002500 */
[----:B------:R-:W-:Y:S01]  /*6580*/  ULDC.64 UR6, c[0x0][0x628] ;  /* 0x00018a0000067ab9 */ /* 0x000fe20000000a00 */
[----:B------:R-:W-:Y:S01]  /*6590*/  ULDC UR8, c[0x0][0x630] ;  /* 0x00018c0000087ab9 */ /* 0x000fe20000000800 */
[----:B------:R-:W-:Y:S01]  /*65a0*/  ISETP.NE.U32.AND P0, PT, RZ, UR6, PT ;  /* 0x00000006ff007c0c */ /* 0x000fe2000bf05070 */
[----:B------:R-:W1:Y:S01]  /*65b0*/  S2R R20, SR_CTAID.Y ;  /* 0x0000000000147919 */ /* 0x000e620000002600 */
[----:B------:R-:W-:Y:S01]  /*65c0*/  ULDC UR9, c[0x0][0x150] ;  /* 0x0000540000097ab9 */ /* 0x000fe20000000800 */
[----:B------:R-:W-:Y:S01]  /*65d0*/  IMAD.MOV.U32 R4, RZ, RZ, R16 ;  /* 0x000000ffff047224 */ /* 0x000fe200078e0010 */
[----:B------:R-:W-:Y:S01]  /*65e0*/  ISETP.NE.AND.EX P0, PT, RZ, UR7, PT, P0 ;  /* 0x00000007ff007c0c */ /* 0x000fe2000bf05300 */
[----:B------:R-:W-:Y:S01]  /*65f0*/  IMAD.MOV.U32 R5, RZ, RZ, R17 ;  /* 0x000000ffff057224 */ /* 0x000fe200078e0011 */
[----:B0-----:R-:W-:-:S11]  /*6600*/  I2FP.F32.U32 R22, R15 ;  /* 0x0000000f00167245 */ /* 0x001fd60000201000 */
[----:B------:R-:W-:Y:S05]  /*6610*/  @!P0 BRA `(.L_x_179) ;  /* 0x0000000000288947 */ /* 0x000fea0003800000 */
[----:B------:R-:W-:Y:S02]  /*6620*/  ULDC UR5, c[0x0][0x634] ;  /* 0x00018d0000057ab9 */ /* 0x000fe40000000800 */
[----:B------:R-:W-:-:S05]  /*6630*/  IADD3 R5, P0, R16, UR5, RZ ;  /* 0x0000000510057c10 */ /* 0x000fca000ff1e0ff */
[----:B------:R-:W-:-:S04]  /*6640*/  IMAD.X R21, RZ, RZ, R17, P0 ;  /* 0x000000ffff157224 */ /* 0x000fc800000e0611 */
[----:B------:R-:W-:-:S04]  /*6650*/  IMAD.WIDE.U32 R6, R21, UR6, RZ ;  /* 0x0000000615067c25 */ /* 0x000fc8000f8e00ff */
[----:B------:R-:W-:-:S04]  /*6660*/  IMAD.WIDE.U32 R6, P0, R5, UR7, R6 ;  /* 0x0000000705067c25 */ /* 0x000fc8000f800006 */
[----:B------:R-:W-:-:S04]  /*6670*/  IMAD.WIDE.U32 R4, R5, UR6, RZ ;  /* 0x0000000605047c25 */ /* 0x000fc8000f8e00ff */
[----:B------:R-:W-:Y:S01]  /*6680*/  IMAD.MOV.U32 R4, RZ, RZ, R7 ;  /* 0x000000ffff047224 */ /* 0x000fe200078e0007 */
[----:B------:R-:W-:Y:S01]  /*6690*/  IADD3 RZ, P1, R5, R6, RZ ;  /* 0x0000000605ff7210 */ /* 0x000fe20007f3e0ff */
[----:B------:R-:W-:-:S04]  /*66a0*/  IMAD.X R5, RZ, RZ, RZ, P0 ;  /* 0x000000ffff057224 */ /* 0x000fc800000e06ff */
[----:B------:R-:W-:-:S08]  /*66b0*/  IMAD.WIDE.U32.X R4, R21, UR7, R4, P1 ;  /* 0x0000000715047c25 */ /* 0x000fd000088e0404 */
.L_x_179:
[--C-:B------:R-:W-:Y:S01]  /*66c0*/  SHF.R.U64 R14, R4, UR8, R5.reuse ;  /* 0x00000008040e7c19 */ /* 0x100fe20008001205 */
[----:B------:R-:W-:Y:S01]  /*66d0*/  FMUL R22, R22, UR9 ;  /* 0x0000000916167c20 */ /* 0x000fe20008400000 */
[----:B------:R-:W-:Y:S01]  /*66e0*/  SHF.R.U32.HI R4, RZ, UR8, R5 ;  /* 0x00000008ff047c19 */ /* 0x000fe20008011605 */
[----:B------:R-:W0:Y:S01]  /*66f0*/  LDC R6, c[0x0][0x144] ;  /* 0x00005100ff067b82 */ /* 0x000e220000000800 */
[----:B------:R-:W-:Y:S01]  /*6700*/  IADD3 R5, P0, RZ, -R14, RZ ;  /* 0x8000000eff057210 */ /* 0x000fe20007f1e0ff */
[----:B------:R-:W-:Y:S01]  /*6710*/  ULDC UR5, c[0x0][0x154] ;  /* 0x0000550000057ab9 */ /* 0x000fe20000000800 */
[----:B-1----:R-:W-:Y:S01]  /*6720*/  I2FP.F32.U32 R7, R20 ;  /* 0x0000001400077245 */ /* 0x002fe20000201000 */
[----:B------:R-:W1:Y:S01]  /*6730*/  F2I.U32.TRUNC.NTZ R22, R22 ;  /* 0x0000001600167305 */ /* 0x000e62000020f000 */
[----:B------:R-:W-:Y:S01]  /*6740*/  ULDC.64 UR6, c[0x0][0x620] ;  /* 0x0001880000067ab9 */ /* 0x000fe20000000a00 */
[----:B------:R-:W-:Y:S01]  /*6750*/  IMAD.X R4, RZ, RZ, ~R4, P0 ;  /* 0x000000ffff047224 */ /* 0x000fe200000e0e04 */
[----:B------:R-:W-:Y:S01]  /*6760*/  ISETP.NE.AND P2, PT, R2, 0x1, PT ;  /* 0x000000010200780c */ /* 0x000fe20003f45270 */
[----:B------:R-:W-:Y:S01]  /*6770*/  FMUL R23, R7, UR5 ;  /* 0x0000000507177c20 */ /* 0x000fe20008400000 */
[----:B------:R-:W2:Y:S01]  /*6780*/  LDC R25, c[0x0][0x148] ;  /* 0x00005200ff197b82 */ /* 0x000ea20000000800 */
[----:B------:R-:W-:Y:S01]  /*6790*/  IMAD R4, R4, UR6, RZ ;  /* 0x0000000604047c24 */ /* 0x000fe2000f8e02ff */
[----:B------:R-:W-:-:S03]  /*67a0*/  ULDC UR5, c[0x0][0x618] ;  /* 0x0001860000057ab9 */ /* 0x000fc60000000800 */
[----:B------:R-:W3:Y:S01]  /*67b0*/  F2I.U32.TRUNC.NTZ R23, R23 ;  /* 0x0000001700177305 */ /* 0x000ee2000020f000 */
[C---:B------:R-:W-:Y:S02]  /*67c0*/  IMAD R7, R5.reuse, UR7, R4 ;  /* 0x0000000705077c24 */ /* 0x040fe4000f8e0204 */
[----:B------:R-:W-:Y:S01]  /*67d0*/  IMAD.WIDE.U32 R4, R5, UR6, R16 ;  /* 0x0000000605047c25 */ /* 0x000fe2000f8e0010 */
[----:B------:R-:W-:Y:S02]  /*67e0*/  ULDC.64 UR6, c[0x0][0x640] ;  /* 0x0001900000067ab9 */ /* 0x000fe40000000a00 */
[----:B------:R-:W-:Y:S01]  /*67f0*/  ISETP.NE.U32.AND P0, PT, RZ, UR6, PT ;  /* 0x00000006ff007c0c */ /* 0x000fe2000bf05070 */
[----:B------:R-:W-:Y:S02]  /*6800*/  IMAD.IADD R5, R5, 0x1, R7 ;  /* 0x0000000105057824 */ /* 0x000fe400078e0207 */
[----:B-1----:R-:W-:Y:S01]  /*6810*/  IMAD.MOV R22, RZ, RZ, -R22 ;  /* 0x000000ffff167224 */ /* 0x002fe200078e0a16 */
[----:B------:R-:W-:-:S02]  /*6820*/  ISETP.NE.AND.EX P0, PT, RZ, UR7, PT, P0 ;  /* 0x00000007ff007c0c */ /* 0x000fc4000bf05300 */
[----:B------:R-:W-:Y:S01]  /*6830*/  SHF.R.U64 R21, R4, UR5, R5 ;  /* 0x0000000504157c19 */ /* 0x000fe20008001205 */
[----:B0-----:R-:W-:Y:S01]  /*6840*/  IMAD R15, R6, R22, R15 ;  /* 0x00000016060f7224 */ /* 0x001fe200078e020f */
[----:B------:R-:W-:Y:S01]  /*6850*/  SHF.R.U32.HI R4, RZ, UR5, R5 ;  /* 0x00000005ff047c19 */ /* 0x000fe20008011605 */
[----:B------:R-:W-:Y:S01]  /*6860*/  ULDC UR5, c[0x0][0x608] ;  /* 0x0001820000057ab9 */ /* 0x000fe20000000800 */
[----:B---3--:R-:W-:Y:S02]  /*6870*/  IMAD.MOV R6, RZ, RZ, -R23 ;  /* 0x000000ffff067224 */ /* 0x008fe400078e0a17 */
[--C-:B------:R-:W-:Y:S02]  /*6880*/  SHF.R.U64 R22, R21, UR5, R4.reuse ;  /* 0x0000000515167c19 */ /* 0x100fe40008001204 */
[----:B------:R-:W-:Y:S01]  /*6890*/  SHF.R.U32.HI R5, RZ, UR5, R4 ;  /* 0x00000005ff057c19 */ /* 0x000fe20008011604 */
[----:B------:R-:W-:Y:S01]  /*68a0*/  ULDC UR5, c[0x0][0x658] ;  /* 0x0001960000057ab9 */ /* 0x000fe20000000800 */
[----:B--2---:R-:W-:-:S02]  /*68b0*/  @P2 IMAD R15, R25, R6, R20 ;  /* 0x00000006190f2224 */ /* 0x004fc400078e0214 */
[--C-:B------:R-:W-:Y:S02]  /*68c0*/  SHF.R.U64 R20, R22, UR5, R5.reuse ;  /* 0x0000000516147c19 */ /* 0x100fe40008001205 */
[----:B------:R-:W-:-:S03]  /*68d0*/  SHF.R.U32.HI R23, RZ, UR5, R5 ;  /* 0x00000005ff177c19 */ /* 0x000fc60008011605 */
[----:B------:R-:W-:Y:S02]  /*68e0*/  IMAD.MOV.U32 R6, RZ, RZ, R20 ;  /* 0x000000ffff067224 */ /* 0x000fe400078e0014 */
[----:B------:R-:W-:Y:S01]  /*68f0*/  IMAD.MOV.U32 R5, RZ, RZ, R23 ;  /* 0x000000ffff057224 */ /* 0x000fe200078e0017 */
[----:B------:R-:W-:Y:S06]  /*6900*/  @!P0 BRA `(.L_x_180) ;  /* 0x00000000002c8947 */ /* 0x000fec0003800000 */
        /* <DEDUP_REMOVED lines=9> */
[----:B------:R-:W-:-:S04]  /*69a0*/  IMAD.WIDE.U32.X R4, R23, UR7, R4, P1 ;  /* 0x0000000717047c25 */ /* 0x000fc800088e0404 */
[----:B------:R-:W-:-:S07]  /*69b0*/  IMAD.MOV.U32 R6, RZ, RZ, R4 ;  /* 0x000000ffff067224 */ /* 0x000fce00078e0004 */
.L_x_180:
[----:B------:R-:W-:Y:S01]  /*69c0*/  ULDC UR5, c[0x0][0x648] ;  /* 0x0001920000057ab9 */ /* 0x000fe20000000800 */
[----:B------:R-:W-:Y:S01]  /*69d0*/  LOP3.LUT R4, R22, UR16, RZ, 0xc0, !PT ;  /* 0x0000001016047c12 */ /* 0x000fe2000f8ec0ff */
[----:B------:R-:W-:Y:S01]  /*69e0*/  ULDC UR6, c[0x0][0x610] ;  /* 0x0001840000067ab9 */ /* 0x000fe20000000800 */
[----:B------:R-:W-:Y:S01]  /*69f0*/  SHF.R.U64 R5, R6, UR5, R5 ;  /* 0x0000000506057c19 */ /* 0x000fe20008001205 */
[----:B------:R-:W-:Y:S01]  /*6a00*/  ULDC UR5, c[0x0][0x638] ;  /* 0x00018e0000057ab9 */ /* 0x000fe20000000800 */
[----:B------:R-:W-:Y:S01]  /*6a10*/  LOP3.LUT R21, R21, UR4, RZ, 0xc0, !PT ;  /* 0x0000000415157c12 */ /* 0x000fe2000f8ec0ff */
[----:B------:R-:W-:Y:S02]  /*6a20*/  IMAD.MOV.U32 R6, RZ, RZ, R14 ;  /* 0x000000ffff067224 */ /* 0x000fe400078e000e */
[----:B------:R-:W-:Y:S02]  /*6a30*/  IMAD.MOV R7, RZ, RZ, -R5 ;  /* 0x000000ffff077224 */ /* 0x000fe400078e0a05 */
[----:B------:R-:W-:-:S02]  /*6a40*/  IMAD R4, R5, UR17, R4 ;  /* 0x0000001105047c24 */ /* 0x000fc4000f8e0204 */
[----:B------:R-:W-:Y:S01]  /*6a50*/  IMAD R20, R7, UR5, R20 ;  /* 0x0000000507147c24 */ /* 0x000fe2000f8e0214 */
[----:B------:R-:W-:Y:S01]  /*6a60*/  ULDC UR5, c[0x0][0x600] ;  /* 0x0001800000057ab9 */ /* 0x000fe20000000800 */
[----:B------:R-:W-:Y:S02]  /*6a70*/  IMAD R15, R4, UR6, R15 ;  /* 0x00000006040f7c24 */ /* 0x000fe4000f8e020f */
[----:B------:R-:W-:Y:S02]  /*6a80*/  IMAD R20, R20, UR5, R21 ;  /* 0x0000000514147c24 */ /* 0x000fe4000f8e0215 */
[----:B------:R-:W-:-:S03]  /*6a90*/  IMAD.MOV.U32 R4, RZ, RZ, 0x1 ;  /* 0x00000001ff047424 */ /* 0x000fc600078e00ff */
[----:B------:R-:W-:Y:S02]  /*6aa0*/  SEL R7, R20, R15, !P2 ;  /* 0x0000000f14077207 */ /* 0x000fe40005000000 */
[----:B------:R-:W-:-:S07]  /*6ab0*/  SEL R21, R15, R20, !P2 ;  /* 0x000000140f157207 */ /* 0x000fce0005000000 */
.L_x_178:
[----:B------:R-:W-:Y:S05]  /*6ac0*/  BSYNC B1 ;  /* 0x0000000000017941 */ /* 0x000fea0003800000 */
.L_x_177:
[----:B------:R-:W-:-:S13]  /*6ad0*/  LOP3.LUT P0, RZ, R4, 0xff, RZ, 0xc0, !PT ;  /* 0x000000ff04ff7812 */ /* 0x000fda000780c0ff */
[----:B------:R-:W-:Y:S05]  /*6ae0*/  @P0 BRA `(.L_x_181) ;  /* 0xfffffff400340947 */ /* 0x000fea000383ffff */
[----:B------:R-:W-:Y:S05]  /*6af0*/  BSYNC B0 ;  /* 0x0000000000007941 */ /* 0x000fea0003800000 */
.L_x_170:
[----:B------:R-:W-:-:S03]  /*6b00*/  UMOV UR5, 0xffffffff ;  /* 0xffffffff00057882 */ /* 0x000fc60000000000 */
[----:B------:R-:W-:Y:S05]  /*6b10*/  BRA.DIV UR5, `(.L_x_182) ;  /* 0x0000000605147947 */ /* 0x000fea000b800000 */
[----:B------:R-:W-:-:S13]  /*6b20*/  ELECT P6, URZ, PT ;  /* 0x00000000003f782f */ /* 0x000fda00038c0000 */
.L_x_196:
[----:B------:R-:W-:Y:S04]  /*6b30*/  BSSY B0, `(.L_x_183) ;  /* 0x000002b000007945 */ /* 0x000fe80003800000 */
[----:B------:R-:W-:Y:S05]  /*6b40*/  @!P6 BRA `(.L_x_184) ;  /* 0x0000000000a4e947 */ /* 0x000fea0003800000 */
[----:B------:R-:W-:-:S04]  /*6b50*/  LOP3.LUT R19, R19, 0x2, RZ, 0xfc, !PT ;  /* 0x0000000213137812 */ /* 0x000fc800078efcff */
[----:B------:R-:W-:-:S13]  /*6b60*/  ISETP.NE.AND P0, PT, R19, 0x3, PT ;  /* 0x000000031300780c */ /* 0x000fda0003f05270 */
[----:B------:R-:W-:Y:S05]  /*6b70*/  @!P0 BRA `(.L_x_185) ;  /* 0x0000000000048947 */ /* 0x000fea0003800000 */
[----:B------:R-:W-:Y:S01]  /*6b80*/  BPT.TRAP 0x1 ;  /* 0x000000040000795c */ /* 0x000fe20000300000 */
.L_x_185:
[----:B------:R-:W0:Y:S01]  /*6b90*/  S2R R5, SR_CgaCtaId ;  /* 0x0000000000057919 */ /* 0x000e220000008800 */
[----:B------:R-:W-:Y:S02]  /*6ba0*/  MOV R2, 0x400 ;  /* 0x0000040000027802 */ /* 0x000fe40000000f00 */
[----:B------:R-:W-:Y:S02]  /*6bb0*/  SHF.L.U32 R4, R0, 0x1f, RZ ;  /* 0x0000001f00047819 */ /* 0x000fe400000006ff */
[----:B0-----:R-:W-:-:S05]  /*6bc0*/  LEA R2, R5, R2, 0x18 ;  /* 0x0000000205027211 */ /* 0x001fca00078ec0ff */
[----:B------:R-:W-:-:S04]  /*6bd0*/  VIADD R2, R2, 0x20 ;  /* 0x0000002002027836 */ /* 0x000fc80000000000 */
[C---:B------:R-:W-:Y:S02]  /*6be0*/  IMAD R7, R3.reuse, 0x8, R2 ;  /* 0x0000000803077824 */ /* 0x040fe400078e0202 */
[----:B------:R-:W-:Y:S02]  /*6bf0*/  VIADD R3, R3, 0x1 ;  /* 0x0000000103037836 */ /* 0x000fe40000000000 */
[----:B------:R-:W0:Y:S03]  /*6c00*/  SYNCS.PHASECHK.TRANS64.TRYWAIT P0, [R7+URZ], R4 ;  /* 0x00000004070075a7 */ /* 0x000e26000800017f */
[----:B------:R-:W-:-:S04]  /*6c10*/  ISETP.NE.AND P1, PT, R3, 0x4, PT ;  /* 0x000000040300780c */ /* 0x000fc80003f25270 */
[----:B------:R-:W-:Y:S02]  /*6c20*/  SEL R5, RZ, 0x1, P1 ;  /* 0x00000001ff057807 */ /* 0x000fe40000800000 */
[----:B------:R-:W-:Y:S02]  /*6c30*/  SEL R3, R3, RZ, P1 ;  /* 0x000000ff03037207 */ /* 0x000fe40000800000 */
[----:B------:R-:W-:-:S03]  /*6c40*/  LOP3.LUT R6, R0, R5, RZ, 0x3c, !PT ;  /* 0x0000000500067212 */ /* 0x000fc600078e3cff */
[----:B------:R-:W-:Y:S01]  /*6c50*/  IMAD R8, R3, 0x8, R2 ;  /* 0x0000000803087824 */ /* 0x000fe200078e0202 */
[----:B------:R-:W-:Y:S01]  /*6c60*/  SHF.L.U32 R5, R6, 0x1f, RZ ;  /* 0x0000001f06057819 */ /* 0x000fe200000006ff */
[----:B0-----:R-:W-:Y:S06]  /*6c70*/  @!P0 BRA `(.L_x_186) ;  /* 0x0000000000dc8947 */ /* 0x001fec0003800000 */
.L_x_197:
[----:B------:R-:W1:Y:S01]  /*6c80*/  SYNCS.PHASECHK.TRANS64.TRYWAIT P0, [R8+URZ], R5 ;  /* 0x00000005080075a7 */ /* 0x000e62000800017f */
[----:B------:R-:W-:-:S05]  /*6c90*/  VIADD R0, R3, 0x1 ;  /* 0x0000000103007836 */ /* 0x000fca0000000000 */
[----:B------:R-:W-:-:S04]  /*6ca0*/  ISETP.NE.AND P1, PT, R0, 0x4, PT ;  /* 0x000000040000780c */ /* 0x000fc80003f25270 */
[----:B------:R-:W-:Y:S02]  /*6cb0*/  SEL R3, RZ, 0x1, P1 ;  /* 0x00000001ff037807 */ /* 0x000fe40000800000 */
[----:B0-----:R-:W-:Y:S02]  /*6cc0*/  SEL R7, R0, RZ, P1 ;  /* 0x000000ff00077207 */ /* 0x001fe40000800000 */
[----:B------:R-:W-:-:S03]  /*6cd0*/  LOP3.LUT R9, R6, R3, RZ, 0x3c, !PT ;  /* 0x0000000306097212 */ /* 0x000fc600078e3cff */
[----:B------:R-:W-:Y:S01]  /*6ce0*/  IMAD R11, R7, 0x8, R2 ;  /* 0x00000008070b7824 */ /* 0x000fe200078e0202 */
[----:B------:R-:W-:Y:S01]  /*6cf0*/  SHF.L.U32 R6, R9, 0x1f, RZ ;  /* 0x0000001f09067819 */ /* 0x000fe200000006ff */
[----:B-1----:R-:W-:Y:S06]  /*6d00*/  @!P0 BRA `(.L_x_187) ;  /* 0x0000000000cc8947 */ /* 0x002fec0003800000 */
.L_x_198:
[----:B------:R-:W1:Y:S01]  /*6d10*/  SYNCS.PHASECHK.TRANS64.TRYWAIT P0, [R11+URZ], R6 ;  /* 0x000000060b0075a7 */ /* 0x000e62000800017f */
[----:B------:R-:W-:-:S05]  /*6d20*/  VIADD R0, R7, 0x1 ;  /* 0x0000000107007836 */ /* 0x000fca0000000000 */
[----:B------:R-:W-:-:S04]  /*6d30*/  ISETP.NE.AND P1, PT, R0, 0x4, PT ;  /* 0x000000040000780c */ /* 0x000fc80003f25270 */
[----:B------:R-:W-:Y:S02]  /*6d40*/  SEL R4, RZ, 0x1, P1 ;  /* 0x00000001ff047807 */ /* 0x000fe40000800000 */
[----:B------:R-:W-:Y:S02]  /*6d50*/  SEL R3, R0, RZ, P1 ;  /* 0x000000ff00037207 */ /* 0x000fe40000800000 */
[----:B------:R-:W-:Y:S01]  /*6d60*/  LOP3.LUT R0, R9, R4, RZ, 0x3c, !PT ;  /* 0x0000000409007212 */ /* 0x000fe200078e3cff */
[----:B-1----:R-:W-:Y:S06]  /*6d70*/  @!P0 BRA `(.L_x_188) ;  /* 0x0000000000c48947 */ /* 0x002fec0003800000 */
.L_x_199:
[----:B------:R-:W-:Y:S01]  /*6d80*/  IMAD R3, R3, 0x8, R2 ;  /* 0x0000000803037824 */ /* 0x000fe200078e0202 */
[----:B------:R-:W-:-:S07]  /*6d90*/  SHF.L.U32 R0, R0, 0x1f, RZ ;  /* 0x0000001f00007819 */ /* 0x000fce00000006ff */
.L_x_189:
[----:B--2---:R2:W3:Y:S02]  /*6da0*/  SYNCS.PHASECHK.TRANS64.TRYWAIT P0, [R3+URZ], R0 ;  /* 0x00000000030075a7 */ /* 0x0044e4000800017f */
[----:B---3--:R-:W-:Y:S05]  /*6db0*/  @!P0 NANOSLEEP.SYNCS 0x989680 ;  /* 0x009896800000895d */ /* 0x008fea0003900000 */
[----:B------:R-:W3:Y:S02]  /*6dc0*/  @!P0 SYNCS.PHASECHK.TRANS64 P0, [R3+URZ], R0 ;  /* 0x00000000030085a7 */ /* 0x000ee4000800007f */
[----:B---3--:R-:W-:Y:S05]  /*6dd0*/  @!P0 BRA `(.L_x_189) ;  /* 0xfffffffc00f08947 */ /* 0x008fea000383ffff */
.L_x_184:
[----:B------:R-:W-:Y:S05]  /*6de0*/  BSYNC B0 ;  /* 0x0000000000007941 */ /* 0x000fea0003800000 */
.L_x_183:
[----:B------:R-:W-:Y:S05]  /*6df0*/  EXIT ;  /* 0x000000000000794d */ /* 0x000fea0003800000 */
.L_x_21:
[----:B---3--:R3:W4:Y:S02]  /*6e00*/  SYNCS.PHASECHK.TRANS64.TRYWAIT P1, [R3+URZ], R0 ;  /* 0x00000000030075a7 */ /* 0x008724000802017f */
[----:B----4-:R-:W-:Y:S05]  /*6e10*/  @!P1 NANOSLEEP.SYNCS 0x989680 ;  /* 0x009896800000995d */ /* 0x010fea0003900000 */
[----:B------:R-:W4:Y:S02]  /*6e20*/  @!P1 SYNCS.PHASECHK.TRANS64 P1, [R3+URZ], R0 ;  /* 0x00000000030095a7 */ /* 0x000f24000802007f */
[----:B----4-:R-:W-:Y:S05]  /*6e30*/  @!P1 BRA `(.L_x_21) ;  /* 0xfffffffc00f09947 */ /* 0x010fea000383ffff */
[----:B------:R-:W-:Y:S05]  /*6e40*/  BRA `(.L_x_20) ;  /* 0xffffffa4009c7947 */ /* 0x000fea000383ffff */
.L_x_26:
[----:B-1----:R1:W2:Y:S02]  /*6e50*/  SYNCS.PHASECHK.TRANS64.TRYWAIT P1, [R5+URZ], R4 ;  /* 0x00000004050075a7 */ /* 0x0022a4000802017f */
[----:B--2---:R-:W-:Y:S05]  /*6e60*/  @!P1 NANOSLEEP.SYNCS 0x989680 ;  /* 0x009896800000995d */ /* 0x004fea0003900000 */
[----:B------:R-:W2:Y:S02]  /*6e70*/  @!P1 SYNCS.PHASECHK.TRANS64 P1, [R5+URZ], R4 ;  /* 0x00000004050095a7 */ /* 0x000ea4000802007f */
[----:B--2---:R-:W-:Y:S05]  /*6e80*/  @!P1 BRA `(.L_x_26) ;  /* 0xfffffffc00f09947 */ /* 0x004fea000383ffff */
[----:B------:R-:W-:Y:S05]  /*6e90*/  BRA `(.L_x_25) ;  /* 0xffffffa800447947 */ /* 0x000fea000383ffff */
.L_x_171:
[----:B------:R-:W-:Y:S01]  /*6ea0*/  BSSY B1, `(.L_x_190) ;  /* 0x0000006000017945 */ /* 0x000fe20003800000 */
[----:B------:R-:W-:-:S07]  /*6eb0*/  IMAD.MOV.U32 R15, RZ, RZ, -0x1 ;  /* 0xffffffffff0f7424 */ /* 0x000fce00078e00ff */
[----:B------:R-:W-:Y:S05]  /*6ec0*/  WARPSYNC.COLLECTIVE R15, `(.L_x_191) ;  /* 0x000000000f0c7348 */ /* 0x000fea0003c00000 */
[----:B------:R-:W-:Y:S02]  /*6ed0*/  ELECT P6, UR62, PT ;  /* 0x00000000003e782f */ /* 0x000fe400038c0000 */
[----:B------:R-:W-:Y:S01]  /*6ee0*/  MOV R14, UR62 ;  /* 0x0000003e000e7c02 */ /* 0x000fe20008000f00 */
[----:B------:R-:W-:Y:S10]  /*6ef0*/  ENDCOLLECTIVE ;  /* 0x000000000000791b */ /* 0x000ff40003800000 */
.L_x_191:
[----:B------:R-:W-:Y:S05]  /*6f00*/  BSYNC B1 ;  /* 0x0000000000017941 */ /* 0x000fea0003800000 */
.L_x_190:
[----:B------:R-:W-:Y:S05]  /*6f10*/  BRA `(.L_x_192) ;  /* 0xfffffff000347947 */ /* 0x000fea000383ffff */
.L_x_174:
[----:B0-----:R0:W1:Y:S02]  /*6f20*/  SYNCS.PHASECHK.TRANS64.TRYWAIT P0, [R20+URZ+0x20], R7 ;  /* 0x00002007140075a7 */ /* 0x001064000800017f */
[----:B-1----:R-:W-:Y:S05]  /*6f30*/  @!P0 NANOSLEEP.SYNCS 0x989680 ;  /* 0x009896800000895d */ /* 0x002fea0003900000 */
[----:B------:R-:W1:Y:S02]  /*6f40*/  @!P0 SYNCS.PHASECHK.TRANS64 P0, [R20+URZ+0x20], R7 ;  /* 0x00002007140085a7 */ /* 0x000e64000800007f */
[----:B-1----:R-:W-:Y:S05]  /*6f50*/  @!P0 BRA `(.L_x_174) ;  /* 0xfffffffc00f08947 */ /* 0x002fea000383ffff */
[----:B------:R-:W-:Y:S05]  /*6f60*/  BRA `(.L_x_193) ;  /* 0xfffffff000747947 */ /* 0x000fea000383ffff */
.L_x_182:
[----:B------:R-:W-:Y:S01]  /*6f70*/  BSSY B0, `(.L_x_194) ;  /* 0x0000006000007945 */ /* 0x000fe20003800000 */
[----:B------:R-:W-:-:S07]  /*6f80*/  IMAD.MOV.U32 R15, RZ, RZ, -0x1 ;  /* 0xffffffffff0f7424 */ /* 0x000fce00078e00ff */
[----:B------:R-:W-:Y:S05]  /*6f90*/  WARPSYNC.COLLECTIVE R15, `(.L_x_195) ;  /* 0x000000000f0c7348 */ /* 0x000fea0003c00000 */
[----:B------:R-:W-:Y:S02]  /*6fa0*/  ELECT P6, UR62, PT ;  /* 0x00000000003e782f */ /* 0x000fe400038c0000 */
[----:B------:R-:W-:Y:S01]  /*6fb0*/  MOV R14, UR62 ;  /* 0x0000003e000e7c02 */ /* 0x000fe20008000f00 */
[----:B------:R-:W-:Y:S10]  /*6fc0*/  ENDCOLLECTIVE ;  /* 0x000000000000791b */ /* 0x000ff40003800000 */
.L_x_195:
[----:B------:R-:W-:Y:S05]  /*6fd0*/  BSYNC B0 ;  /* 0x0000000000007941 */ /* 0x000fea0003800000 */
.L_x_194:
[----:B------:R-:W-:Y:S05]  /*6fe0*/  BRA `(.L_x_196) ;  /* 0xfffffff800d07947 */ /* 0x000fea000383ffff */
.L_x_186:
[----:B0-----:R0:W1:Y:S02]  /*6ff0*/  SYNCS.PHASECHK.TRANS64.TRYWAIT P0, [R7+URZ], R4 ;  /* 0x00000004070075a7 */ /* 0x001064000800017f */
[----:B-1----:R-:W-:Y:S05]  /*7000*/  @!P0 NANOSLEEP.SYNCS 0x989680 ;  /* 0x009896800000895d */ /* 0x002fea0003900000 */
[----:B------:R-:W1:Y:S02]  /*7010*/  @!P0 SYNCS.PHASECHK.TRANS64 P0, [R7+URZ], R4 ;  /* 0x00000004070085a7 */ /* 0x000e64000800007f */
[----:B-1----:R-:W-:Y:S05]  /*7020*/  @!P0 BRA `(.L_x_186) ;  /* 0xfffffffc00f08947 */ /* 0x002fea000383ffff */
[----:B------:R-:W-:Y:S05]  /*7030*/  BRA `(.L_x_197) ;  /* 0xfffffffc00107947 */ /* 0x000fea000383ffff */
.L_x_187:
[----:B0-----:R0:W1:Y:S02]  /*7040*/  SYNCS.PHASECHK.TRANS64.TRYWAIT P0, [R8+URZ], R5 ;  /* 0x00000005080075a7 */ /* 0x001064000800017f */
[----:B-1----:R-:W-:Y:S05]  /*7050*/  @!P0 NANOSLEEP.SYNCS 0x989680 ;  /* 0x009896800000895d */ /* 0x002fea0003900000 */
[----:B------:R-:W1:Y:S02]  /*7060*/  @!P0 SYNCS.PHASECHK.TRANS64 P0, [R8+URZ], R5 ;  /* 0x00000005080085a7 */ /* 0x000e64000800007f */
[----:B-1----:R-:W-:Y:S05]  /*7070*/  @!P0 BRA `(.L_x_187) ;  /* 0xfffffffc00f08947 */ /* 0x002fea000383ffff */
[----:B------:R-:W-:Y:S05]  /*7080*/  BRA `(.L_x_198) ;  /* 0xfffffffc00207947 */ /* 0x000fea000383ffff */
.L_x_188:
[----:B-1----:R1:W2:Y:S02]  /*7090*/  SYNCS.PHASECHK.TRANS64.TRYWAIT P0, [R11+URZ], R6 ;  /* 0x000000060b0075a7 */ /* 0x0022a4000800017f */
[----:B--2---:R-:W-:Y:S05]  /*70a0*/  @!P0 NANOSLEEP.SYNCS 0x989680 ;  /* 0x009896800000895d */ /* 0x004fea0003900000 */
[----:B------:R-:W2:Y:S02]  /*70b0*/  @!P0 SYNCS.PHASECHK.TRANS64 P0, [R11+URZ], R6 ;  /* 0x000000060b0085a7 */ /* 0x000ea4000800007f */
[----:B--2---:R-:W-:Y:S05]  /*70c0*/  @!P0 BRA `(.L_x_188) ;  /* 0xfffffffc00f08947 */ /* 0x004fea000383ffff */
[----:B------:R-:W-:Y:S05]  /*70d0*/  BRA `(.L_x_199) ;  /* 0xfffffffc00287947 */ /* 0x000fea000383ffff */
.L_x_200:
[----:B------:R-:W-:-:S00]  /*70e0*/  BRA `(.L_x_200) ;  /* 0xfffffffc00fc7947 */ /* 0x000fc0000383ffff */
[----:B------:R-:W-:-:S00]  /*70f0*/  NOP ;  /* 0x0000000000007918 */ /* 0x000fc00000000000 */
        /* <DEDUP_REMOVED lines=8> */
.L_x_201:


//--------------------- .nv.global.init           --------------------------
	.section	.nv.global.init,"aw",@progbits
.nv.global.init:
	.type		$str$22,@object
	.size		$str$22,($str$23 - $str$22)
$str$22:
        /*0000*/ 	.byte	0x6b, 0x5f, 0x74, 0x69, 0x6c, 0x65, 0x5f, 0x63, 0x6f, 0x75, 0x6e, 0x74, 0x20, 0x3e, 0x3d, 0x20
        /*0010*/ 	.byte	0x31, 0x00
	.type		$str$23,@object
	.size		$str$23,(__unnamed_1 - $str$23)
$str$23:
        /*0012*/ 	.byte	0x2f, 0x74, 0x6d, 0x70, 0x2f, 0x63, 0x75, 0x74, 0x6c, 0x61, 0x73, 0x73, 0x5f, 0x73, 0x77, 0x65
        /*0022*/ 	.byte	0x65, 0x70, 0x5f, 0x73, 0x72, 0x63, 0x2f, 0x69, 0x6e, 0x63, 0x6c, 0x75, 0x64, 0x65, 0x2f, 0x63
        /*0032*/ 	.byte	0x75, 0x74, 0x6c, 0x61, 0x73, 0x73, 0x2f, 0x67, 0x65, 0x6d, 0x6d, 0x2f, 0x63, 0x6f, 0x6c, 0x6c
        /*0042*/ 	.byte	0x65, 0x63, 0x74, 0x69, 0x76, 0x65, 0x2f, 0x73, 0x6d, 0x39, 0x30, 0x5f, 0x6d, 0x6d, 0x61, 0x5f
        /*0052*/ 	.byte	0x74, 0x6d, 0x61, 0x5f, 0x67, 0x6d, 0x6d, 0x61, 0x5f, 0x73, 0x73, 0x5f, 0x77, 0x61, 0x72, 0x70
        /*0062*/ 	.byte	0x73, 0x70, 0x65, 0x63, 0x69, 0x61, 0x6c, 0x69, 0x7a, 0x65, 0x64, 0x2e, 0x68, 0x70, 0x70, 0x00
	.type		__unnamed_1,@object
	.size		__unnamed_1,(.L_0 - __unnamed_1)
__unnamed_1:
        /*0072*/ 	.byte	0x76, 0x6f, 0x69, 0x64, 0x20, 0x63, 0x75, 0x74, 0x6c, 0x61, 0x73, 0x73, 0x3a, 0x3a, 0x67, 0x65
        /* <DEDUP_REMOVED lines=172> */
        /*0b42*/ 	.byte	0x6e, 0x74, 0x69, 0x74, 0x79, 0x5d, 0x00
.L_0:


//--------------------- .nv.shared._ZN7cutlass13device_kernelINS_4gemm6kernel13GemmUniversalIN4cute5tupleIJiiiiEEENS1_10collective13CollectiveMmaINS1_34MainloopSm90TmaGmmaWarpSpecializedILi4ENS5_IJNS4_1CILi1EEENSA_ILi2EEESB_EEENS1_35KernelTmaWarpSpecializedCooperativeEEENS5_IJNSA_ILi256EEENSA_ILi64EEENSA_ILi32EEEEEEaNS5_IJlSB_lEEEaSK_NS4_8TiledMMAINS4_8MMA_AtomIJNS4_4SM904GMMA26MMA_64x64x32_S32S8S8_SS_TNEEEENS4_6LayoutINS5_IJSC_SB_SB_EEENS5_IJSB_NSA_ILi0EEEST_EEEEENS5_IJNS4_10UnderscoreESW_SW_EEEEENS4_23SM90_TMA_LOAD_MULTICASTENS4_14ComposedLayoutINS4_7SwizzleILi1ELi4ELi3EEENS4_18smem_ptr_flag_bitsILi8EEENSR_INS5_IJNSA_ILi8EEESI_EEENS5_IJSI_SB_EEEEEEEvNS4_8identityENS4_13SM90_TMA_LOADES19_vS1A_EENS_8epilogue10collective6detail29Sm90TmaWarpSpecializedAdapterINS1E_15DefaultEpilogueIaSK_SK_NS1D_6thread17LinearCombinationIaLi1EiiLNS1I_9ScaleType4KindE0ELNS_15FloatRoundStyleE2EaEENS1_15EpilogueDefaultEEEEEvvEEEEvNT_6ParamsE --------------------------
	.section	.nv.shared._ZN7cutlass13device_kernelINS_4gemm6kernel13GemmUniversalIN4cute5tupleIJiiiiEEENS1_10collective13CollectiveMmaINS1_34MainloopSm90TmaGmmaWarpSpecializedILi4ENS5_IJNS4_1CILi1EEENSA_ILi2EEESB_EEENS1_35KernelTmaWarpSpecializedCooperativeEEENS5_IJNSA_ILi256EEENSA_ILi64EEENSA_ILi32EEEEEEaNS5_IJlSB_lEEEaSK_NS4_8TiledMMAINS4_8MMA_AtomIJNS4_4SM904GMMA26MMA_64x64x32_S32S8S8_SS_TNEEEENS4_6LayoutINS5_IJSC_SB_SB_EEENS5_IJSB_NSA_ILi0EEEST_EEEEENS5_IJNS4_10UnderscoreESW_SW_EEEEENS4_23SM90_TMA_LOAD_MULTICASTENS4_14ComposedLayoutINS4_7SwizzleILi1ELi4ELi3EEENS4_18smem_ptr_flag_bitsILi8EEENSR_INS5_IJNSA_ILi8EEESI_EEENS5_IJSI_SB_EEEEEEEvNS4_8identityENS4_13SM90_TMA_LOADES19_vS1A_EENS_8epilogue10collective6detail29Sm90TmaWarpSpecializedAdapterINS1E_15DefaultEpilogueIaSK_SK_NS1D_6thread17LinearCombinationIaLi1EiiLNS1I_9ScaleType4KindE0ELNS_15FloatRoundStyleE2EaEENS1_15EpilogueDefaultEEEEEvvEEEEvNT_6ParamsE,"aw",@nobits
	.sectionflags	@""
	.align	16
	.zero		1024


//--------------------- .nv.shared.reserved.0     --------------------------
	.section	.nv.shared.reserved.0,"aw",@nobits
	.weak		__nv_reservedSMEM_offset_0_alias
	.size		__nv_reservedSMEM_offset_0_alias, 0, 0
	.other		__nv_reservedSMEM_offset_0_alias,@"STO_CUDA_RESERVED_SHARED STV_DEFAULT"
__nv_reservedSMEM_offset_0_alias:
	.zero		0


//--------------------- .nv.global                --------------------------
	.section	.nv.global,"aw",@nobits
.nv.global:
	.type		_ZN39_INTERNAL_f6eb1556_4_k_cu_35ee13be_46154cute1_E,@object
	.size		_ZN39_INTERNAL_f6eb1556_4_k_cu_35ee13be_46154cute1_E,(_ZN39_INTERNAL_f6eb1556_4_k_cu_35ee13be_46154cuda3std3__45__cpo6cbeginE - _ZN39_INTERNAL_f6eb1556_4_k_cu_35ee13be_46154cute1_E)
_ZN39_INTERNAL_f6eb1556_4_k_cu_35ee13be_46154cute1_E:
	.zero		1
	.type		_ZN39_INTERNAL_f6eb1556_4_k_cu_35ee13be_46154cuda3std3__45__cpo6cbeginE,@object
	.size		_ZN39_INTERNAL_f6eb1556_4_k_cu_35ee13be_46154cuda3std3__45__cpo6cbeginE,(_ZN39_INTERNAL_f6eb1556_4_k_cu_35ee13be_46154cuda3std3__48in_placeE - _ZN39_INTERNAL_f6eb1556_4_k_cu_35ee13be_46154cuda3std3__45__cpo6cbeginE)
_ZN39_INTERNAL_f6eb1556_4_k_cu_35ee13be_46154cuda3std3__45__cpo6cbeginE:
	.zero		1
	.type		_ZN39_INTERNAL_f6eb1556_4_k_cu_35ee13be_46154cuda3std3__48in_placeE,@object
	.size		_ZN39_INTERNAL_f6eb1556_4_k_cu_35ee13be_46154cuda3std3__48in_placeE,(_ZN39_INTERNAL_f6eb1556_4_k_cu_35ee13be_46154cuda3std6ranges3__45__cpo9iter_moveE - _ZN39_INTERNAL_f6eb1556_4_k_cu_35ee13be_46154cuda3std3__48in_placeE)
_ZN39_INTERNAL_f6eb1556_4_k_cu_35ee13be_46154cuda3std3__48in_placeE:
	.zero		1
	.type		_ZN39_INTERNAL_f6eb1556_4_k_cu_35ee13be_46154cuda3std6ranges3__45__cpo9iter_moveE,@object
	.size		_ZN39_INTERNAL_f6eb1556_4_k_cu_35ee13be_46154cuda3std6ranges3__45__cpo9iter_moveE,(_ZN39_INTERNAL_f6eb1556_4_k_cu_35ee13be_46154cuda3std3__45__cpo5beginE - _ZN39_INTERNAL_f6eb1556_4_k_cu_35ee13be_46154cuda3std6ranges3__45__cpo9iter_moveE)
_ZN39_INTERNAL_f6eb1556_4_k_cu_35ee13be_46154cuda3std6ranges3__45__cpo9iter_moveE:
	.zero		1
	.type		_ZN39_INTERNAL_f6eb1556_4_k_cu_35ee13be_46154cuda3std3__45__cpo5beginE,@object
	.size		_ZN39_INTERNAL_f6eb1556_4_k_cu_35ee13be_46154cuda3std3__45__cpo5beginE,(_ZN39_INTERNAL_f6eb1556_4_k_cu_35ee13be_46154cuda3std3__441_GLOBAL__N__f6eb1556_4_k_cu_35ee13be_46156ignoreE - _ZN39_INTERNAL_f6eb1556_4_k_cu_35ee13be_46154cuda3std3__45__cpo5beginE)
_ZN39_INTERNAL_f6eb1556_4_k_cu_35ee13be_46154cuda3std3__45__cpo5beginE:
	.zero		1
	.type		_ZN39_INTERNAL_f6eb1556_4_k_cu_35ee13be_46154cuda3std3__441_GLOBAL__N__f6eb1556_4_k_cu_35ee13be_46156ignoreE,@object
	.size		_ZN39_INTERNAL_f6eb1556_4_k_cu_35ee13be_46154cuda3std3__441_GLOBAL__N__f6eb1556_4_k_cu_35ee13be_46156ignoreE,(_ZN39_INTERNAL_f6eb1556_4_k_cu_35ee13be_46154cute7productE - _ZN39_INTERNAL_f6eb1556_4_k_cu_35ee13be_46154cuda3std3__441_GLOBAL__N__f6eb1556_4_k_cu_35ee13be_46156ignoreE)
_ZN39_INTERNAL_f6eb1556_4_k_cu_35ee13be_46154cuda3std3__441_GLOBAL__N__f6eb1556_4_k_cu_35ee13be_46156ignoreE:
	.zero		1
	.type		_ZN39_INTERNAL_f6eb1556_4_k_cu_35ee13be_46154cute7productE,@object
	.size		_ZN39_INTERNAL_f6eb1556_4_k_cu_35ee13be_46154cute7productE,(_ZN39_INTERNAL_f6eb1556_4_k_cu_35ee13be_46154cuda3std3__45__cpo3endE - _ZN39_INTERNAL_f6eb1556_4_k_cu_35ee13be_46154cute7productE)
_ZN39_INTERNAL_f6eb1556_4_k_cu_35ee13be_46154cute7productE:
	.zero		1
	.type		_ZN39_INTERNAL_f6eb1556_4_k_cu_35ee13be_46154cuda3std3__45__cpo3endE,@object
	.size		_ZN39_INTERNAL_f6eb1556_4_k_cu_35ee13be_46154cuda3std3__45__cpo3endE,(_ZN39_INTERNAL_f6eb1556_4_k_cu_35ee13be_46154cuda3std3__419piecewise_constructE - _ZN39_INTERNAL_f6eb1556_4_k_cu_35ee13be_46154cuda3std3__45__cpo3endE)
_ZN39_INTERNAL_f6eb1556_4_k_cu_35ee13be_46154cuda3std3__45__cpo3endE:
	.zero		1
	.type		_ZN39_INTERNAL_f6eb1556_4_k_cu_35ee13be_46154cuda3std3__419piecewise_constructE,@object
	.size		_ZN39_INTERNAL_f6eb1556_4_k_cu_35ee13be_46154cuda3std3__419piecewise_constructE,(_ZN39_INTERNAL_f6eb1556_4_k_cu_35ee13be_46154cuda3std3__45__cpo4cendE - _ZN39_INTERNAL_f6eb1556_4_k_cu_35ee13be_46154cuda3std3__419piecewise_constructE)
_ZN39_INTERNAL_f6eb1556_4_k_cu_35ee13be_46154cuda3std3__419piecewise_constructE:
	.zero		1
	.type		_ZN39_INTERNAL_f6eb1556_4_k_cu_35ee13be_46154cuda3std3__45__cpo4cendE,@object
	.size		_ZN39_INTERNAL_f6eb1556_4_k_cu_35ee13be_46154cuda3std3__45__cpo4cendE,(_ZN39_INTERNAL_f6eb1556_4_k_cu_35ee13be_46154cuda3std6ranges3__45__cpo4swapE - _ZN39_INTERNAL_f6eb1556_4_k_cu_35ee13be_46154cuda3std3__45__cpo4cendE)
_ZN39_INTERNAL_f6eb1556_4_k_cu_35ee13be_46154cuda3std3__45__cpo4cendE:
	.zero		1
	.type		_ZN39_INTERNAL_f6eb1556_4_k_cu_35ee13be_46154cuda3std6ranges3__45__cpo4swapE,@object
	.size		_ZN39_INTERNAL_f6eb1556_4_k_cu_35ee13be_46154cuda3std6ranges3__45__cpo4swapE,(.L_8 - _ZN39_INTERNAL_f6eb1556_4_k_cu_35ee13be_46154cuda3std6ranges3__45__cpo4swapE)
_ZN39_INTERNAL_f6eb1556_4_k_cu_35ee13be_46154cuda3std6ranges3__45__cpo4swapE:
	.zero		1
.L_8:


//--------------------- .nv.constant0._ZN7cutlass13device_kernelINS_4gemm6kernel13GemmUniversalIN4cute5tupleIJiiiiEEENS1_10collective13CollectiveMmaINS1_34MainloopSm90TmaGmmaWarpSpecializedILi4ENS5_IJNS4_1CILi1EEENSA_ILi2EEESB_EEENS1_35KernelTmaWarpSpecializedCooperativeEEENS5_IJNSA_ILi256EEENSA_ILi64EEENSA_ILi32EEEEEEaNS5_IJlSB_lEEEaSK_NS4_8TiledMMAINS4_8MMA_AtomIJNS4_4SM904GMMA26MMA_64x64x32_S32S8S8_SS_TNEEEENS4_6LayoutINS5_IJSC_SB_SB_EEENS5_IJSB_NSA_ILi0EEEST_EEEEENS5_IJNS4_10UnderscoreESW_SW_EEEEENS4_23SM90_TMA_LOAD_MULTICASTENS4_14ComposedLayoutINS4_7SwizzleILi1ELi4ELi3EEENS4_18smem_ptr_flag_bitsILi8EEENSR_INS5_IJNSA_ILi8EEESI_EEENS5_IJSI_SB_EEEEEEEvNS4_8identityENS4_13SM90_TMA_LOADES19_vS1A_EENS_8epilogue10collective6detail29Sm90TmaWarpSpecializedAdapterINS1E_15DefaultEpilogueIaSK_SK_NS1D_6thread17LinearCombinationIaLi1EiiLNS1I_9ScaleType4KindE0ELNS_15FloatRoundStyleE2EaEENS1_15EpilogueDefaultEEEEEvvEEEEvNT_6ParamsE --------------------------
	.section	.nv.constant0._ZN7cutlass13device_kernelINS_4gemm6kernel13GemmUniversalIN4cute5tupleIJiiiiEEENS1_10collective13CollectiveMmaINS1_34MainloopSm90TmaGmmaWarpSpecializedILi4ENS5_IJNS4_1CILi1EEENSA_ILi2EEESB_EEENS1_35KernelTmaWarpSpecializedCooperativeEEENS5_IJNSA_ILi256EEENSA_ILi64EEENSA_ILi32EEEEEEaNS5_IJlSB_lEEEaSK_NS4_8TiledMMAINS4_8MMA_AtomIJNS4_4SM904GMMA26MMA_64x64x32_S32S8S8_SS_TNEEEENS4_6LayoutINS5_IJSC_SB_SB_EEENS5_IJSB_NSA_ILi0EEEST_EEEEENS5_IJNS4_10UnderscoreESW_SW_EEEEENS4_23SM90_TMA_LOAD_MULTICASTENS4_14ComposedLayoutINS4_7SwizzleILi1ELi4ELi3EEENS4_18smem_ptr_flag_bitsILi8EEENSR_INS5_IJNSA_ILi8EEESI_EEENS5_IJSI_SB_EEEEEEEvNS4_8identityENS4_13SM90_TMA_LOADES19_vS1A_EENS_8epilogue10collective6detail29Sm90TmaWarpSpecializedAdapterINS1E_15DefaultEpilogueIaSK_SK_NS1D_6thread17LinearCombinationIaLi1EiiLNS1I_9ScaleType4KindE0ELNS_15FloatRoundStyleE2EaEENS1_15EpilogueDefaultEEEEEvvEEEEvNT_6ParamsE,"a",@progbits
	.sectionflags	@""
	.align	4
.nv.constant0._ZN7cutlass13device_kernelINS_4gemm6kernel13GemmUniversalIN4cute5tupleIJiiiiEEENS1_10collective13CollectiveMmaINS1_34MainloopSm90TmaGmmaWarpSpecializedILi4ENS5_IJNS4_1CILi1EEENSA_ILi2EEESB_EEENS1_35KernelTmaWarpSpecializedCooperativeEEENS5_IJNSA_ILi256EEENSA_ILi64EEENSA_ILi32EEEEEEaNS5_IJlSB_lEEEaSK_NS4_8TiledMMAINS4_8MMA_AtomIJNS4_4SM904GMMA26MMA_64x64x32_S32S8S8_SS_TNEEEENS4_6LayoutINS5_IJSC_SB_SB_EEENS5_IJSB_NSA_ILi0EEEST_EEEEENS5_IJNS4_10UnderscoreESW_SW_EEEEENS4_23SM90_TMA_LOAD_MULTICASTENS4_14ComposedLayoutINS4_7SwizzleILi1ELi4ELi3EEENS4_18smem_ptr_flag_bitsILi8EEENSR_INS5_IJNSA_ILi8EEESI_EEENS5_IJSI_SB_EEEEEEEvNS4_8identityENS4_13SM90_TMA_LOADES19_vS1A_EENS_8epilogue10collective6detail29Sm90TmaWarpSpecializedAdapterINS1E_15DefaultEpilogueIaSK_SK_NS1D_6thread17LinearCombinationIaLi1EiiLNS1I_9ScaleType4KindE0ELNS_15FloatRoundStyleE2EaEENS1_15EpilogueDefaultEEEEEvvEEEEvNT_6ParamsE:
	.zero		1664


//--------------------- SYMBOLS --------------------------

	.type		.nv.reservedSmem.offset0,@object
	.size		.nv.reservedSmem.offset0,0x4
	.type		__assertfail,@function
